//
// Generated by NVIDIA NVVM Compiler
//
// Compiler Build ID: CL-36424714
// Cuda compilation tools, release 13.0, V13.0.88
// Based on NVVM 20.0.0
//

.version 9.0
.target sm_100
.address_size 64

	// .globl	_Z11curand_initP17curandStateXORWOWj
.global .align 4 .b8 precalc_xorwow_matrix[102400];
.global .align 4 .b8 precalc_xorwow_offset_matrix[102400];
.global .align 4 .b8 mrg32k3aM1[2304];
.global .align 4 .b8 mrg32k3aM2[2304];
.global .align 4 .b8 mrg32k3aM1SubSeq[2016];
.global .align 4 .b8 mrg32k3aM2SubSeq[2016];
.global .align 4 .b8 mrg32k3aM1Seq[2304];
.global .align 4 .b8 mrg32k3aM2Seq[2304];
.const .align 8 .b8 __cr_lgamma_table[72];
// _ZZ8get_bestPiS_iE3arr has been demoted
// _ZZ8get_bestPiS_iE3pos has been demoted
// _ZZ9prefixsumPiiE3arr has been demoted

.visible .entry _Z11curand_initP17curandStateXORWOWj(
	.param .u64 .ptr .align 1 _Z11curand_initP17curandStateXORWOWj_param_0,
	.param .u32 _Z11curand_initP17curandStateXORWOWj_param_1
)
{
	.reg .pred 	%p<24>;
	.reg .b32 	%r<410>;
	.reg .b64 	%rd<18>;

	ld.param.u64 	%rd8, [_Z11curand_initP17curandStateXORWOWj_param_0];
	ld.param.u32 	%r182, [_Z11curand_initP17curandStateXORWOWj_param_1];
	cvta.to.global.u64 	%rd9, %rd8;
	mov.u32 	%r183, %ntid.x;
	mov.u32 	%r184, %ctaid.x;
	mov.u32 	%r185, %tid.x;
	mad.lo.s32 	%r186, %r183, %r184, %r185;
	add.s32 	%r187, %r182, %r186;
	cvt.s64.s32 	%rd17, %r186;
	mul.wide.s32 	%rd10, %r186, 48;
	add.s64 	%rd2, %rd9, %rd10;
	xor.b32  	%r188, %r187, -1429050551;
	mul.lo.s32 	%r189, %r188, 1099087573;
	add.s32 	%r190, %r189, -638133224;
	add.s32 	%r191, %r189, 123456789;
	st.global.v2.u32 	[%rd2], {%r190, %r191};
	xor.b32  	%r192, %r189, 362436069;
	mov.b32 	%r193, -123459836;
	st.global.v2.u32 	[%rd2+8], {%r192, %r193};
	add.s32 	%r194, %r189, 5783321;
	mov.b32 	%r195, -589760388;
	st.global.v2.u32 	[%rd2+16], {%r195, %r194};
	setp.eq.s32 	%p1, %r186, 0;
	@%p1 bra 	$L__BB0_42;
	mov.b32 	%r316, 0;
	mov.u64 	%rd12, precalc_xorwow_matrix;
$L__BB0_2:
	and.b64  	%rd4, %rd17, 3;
	setp.eq.s64 	%p2, %rd4, 0;
	@%p2 bra 	$L__BB0_41;
	mul.wide.u32 	%rd11, %r316, 3200;
	add.s64 	%rd5, %rd12, %rd11;
	cvt.u32.u64 	%r2, %rd4;
	mov.b32 	%r317, 0;
$L__BB0_4:
	mov.b32 	%r330, 0;
	mov.u32 	%r331, %r330;
	mov.u32 	%r332, %r330;
	mov.u32 	%r333, %r330;
	mov.u32 	%r334, %r330;
	mov.u32 	%r323, %r330;
$L__BB0_5:
	mul.wide.u32 	%rd13, %r323, 4;
	add.s64 	%rd14, %rd2, %rd13;
	ld.global.u32 	%r10, [%rd14+4];
	shl.b32 	%r11, %r323, 5;
	mov.b32 	%r329, 0;
$L__BB0_6:
	.pragma "nounroll";
	shr.u32 	%r200, %r10, %r329;
	and.b32  	%r201, %r200, 1;
	setp.eq.b32 	%p3, %r201, 1;
	not.pred 	%p4, %p3;
	add.s32 	%r202, %r11, %r329;
	mul.lo.s32 	%r203, %r202, 5;
	mul.wide.u32 	%rd15, %r203, 4;
	add.s64 	%rd6, %rd5, %rd15;
	@%p4 bra 	$L__BB0_8;
	ld.global.u32 	%r204, [%rd6];
	xor.b32  	%r334, %r334, %r204;
	ld.global.u32 	%r205, [%rd6+4];
	xor.b32  	%r333, %r333, %r205;
	ld.global.u32 	%r206, [%rd6+8];
	xor.b32  	%r332, %r332, %r206;
	ld.global.u32 	%r207, [%rd6+12];
	xor.b32  	%r331, %r331, %r207;
	ld.global.u32 	%r208, [%rd6+16];
	xor.b32  	%r330, %r330, %r208;
$L__BB0_8:
	and.b32  	%r210, %r200, 2;
	setp.eq.s32 	%p5, %r210, 0;
	@%p5 bra 	$L__BB0_10;
	ld.global.u32 	%r211, [%rd6+20];
	xor.b32  	%r334, %r334, %r211;
	ld.global.u32 	%r212, [%rd6+24];
	xor.b32  	%r333, %r333, %r212;
	ld.global.u32 	%r213, [%rd6+28];
	xor.b32  	%r332, %r332, %r213;
	ld.global.u32 	%r214, [%rd6+32];
	xor.b32  	%r331, %r331, %r214;
	ld.global.u32 	%r215, [%rd6+36];
	xor.b32  	%r330, %r330, %r215;
$L__BB0_10:
	and.b32  	%r217, %r200, 4;
	setp.eq.s32 	%p6, %r217, 0;
	@%p6 bra 	$L__BB0_12;
	ld.global.u32 	%r218, [%rd6+40];
	xor.b32  	%r334, %r334, %r218;
	ld.global.u32 	%r219, [%rd6+44];
	xor.b32  	%r333, %r333, %r219;
	ld.global.u32 	%r220, [%rd6+48];
	xor.b32  	%r332, %r332, %r220;
	ld.global.u32 	%r221, [%rd6+52];
	xor.b32  	%r331, %r331, %r221;
	ld.global.u32 	%r222, [%rd6+56];
	xor.b32  	%r330, %r330, %r222;
$L__BB0_12:
	and.b32  	%r224, %r200, 8;
	setp.eq.s32 	%p7, %r224, 0;
	@%p7 bra 	$L__BB0_14;
	ld.global.u32 	%r225, [%rd6+60];
	xor.b32  	%r334, %r334, %r225;
	ld.global.u32 	%r226, [%rd6+64];
	xor.b32  	%r333, %r333, %r226;
	ld.global.u32 	%r227, [%rd6+68];
	xor.b32  	%r332, %r332, %r227;
	ld.global.u32 	%r228, [%rd6+72];
	xor.b32  	%r331, %r331, %r228;
	ld.global.u32 	%r229, [%rd6+76];
	xor.b32  	%r330, %r330, %r229;
$L__BB0_14:
	and.b32  	%r231, %r200, 16;
	setp.eq.s32 	%p8, %r231, 0;
	@%p8 bra 	$L__BB0_16;
	ld.global.u32 	%r232, [%rd6+80];
	xor.b32  	%r334, %r334, %r232;
	ld.global.u32 	%r233, [%rd6+84];
	xor.b32  	%r333, %r333, %r233;
	ld.global.u32 	%r234, [%rd6+88];
	xor.b32  	%r332, %r332, %r234;
	ld.global.u32 	%r235, [%rd6+92];
	xor.b32  	%r331, %r331, %r235;
	ld.global.u32 	%r236, [%rd6+96];
	xor.b32  	%r330, %r330, %r236;
$L__BB0_16:
	and.b32  	%r238, %r200, 32;
	setp.eq.s32 	%p9, %r238, 0;
	@%p9 bra 	$L__BB0_18;
	ld.global.u32 	%r239, [%rd6+100];
	xor.b32  	%r334, %r334, %r239;
	ld.global.u32 	%r240, [%rd6+104];
	xor.b32  	%r333, %r333, %r240;
	ld.global.u32 	%r241, [%rd6+108];
	xor.b32  	%r332, %r332, %r241;
	ld.global.u32 	%r242, [%rd6+112];
	xor.b32  	%r331, %r331, %r242;
	ld.global.u32 	%r243, [%rd6+116];
	xor.b32  	%r330, %r330, %r243;
$L__BB0_18:
	and.b32  	%r245, %r200, 64;
	setp.eq.s32 	%p10, %r245, 0;
	@%p10 bra 	$L__BB0_20;
	ld.global.u32 	%r246, [%rd6+120];
	xor.b32  	%r334, %r334, %r246;
	ld.global.u32 	%r247, [%rd6+124];
	xor.b32  	%r333, %r333, %r247;
	ld.global.u32 	%r248, [%rd6+128];
	xor.b32  	%r332, %r332, %r248;
	ld.global.u32 	%r249, [%rd6+132];
	xor.b32  	%r331, %r331, %r249;
	ld.global.u32 	%r250, [%rd6+136];
	xor.b32  	%r330, %r330, %r250;
$L__BB0_20:
	and.b32  	%r252, %r200, 128;
	setp.eq.s32 	%p11, %r252, 0;
	@%p11 bra 	$L__BB0_22;
	ld.global.u32 	%r253, [%rd6+140];
	xor.b32  	%r334, %r334, %r253;
	ld.global.u32 	%r254, [%rd6+144];
	xor.b32  	%r333, %r333, %r254;
	ld.global.u32 	%r255, [%rd6+148];
	xor.b32  	%r332, %r332, %r255;
	ld.global.u32 	%r256, [%rd6+152];
	xor.b32  	%r331, %r331, %r256;
	ld.global.u32 	%r257, [%rd6+156];
	xor.b32  	%r330, %r330, %r257;
$L__BB0_22:
	and.b32  	%r259, %r200, 256;
	setp.eq.s32 	%p12, %r259, 0;
	@%p12 bra 	$L__BB0_24;
	ld.global.u32 	%r260, [%rd6+160];
	xor.b32  	%r334, %r334, %r260;
	ld.global.u32 	%r261, [%rd6+164];
	xor.b32  	%r333, %r333, %r261;
	ld.global.u32 	%r262, [%rd6+168];
	xor.b32  	%r332, %r332, %r262;
	ld.global.u32 	%r263, [%rd6+172];
	xor.b32  	%r331, %r331, %r263;
	ld.global.u32 	%r264, [%rd6+176];
	xor.b32  	%r330, %r330, %r264;
$L__BB0_24:
	and.b32  	%r266, %r200, 512;
	setp.eq.s32 	%p13, %r266, 0;
	@%p13 bra 	$L__BB0_26;
	ld.global.u32 	%r267, [%rd6+180];
	xor.b32  	%r334, %r334, %r267;
	ld.global.u32 	%r268, [%rd6+184];
	xor.b32  	%r333, %r333, %r268;
	ld.global.u32 	%r269, [%rd6+188];
	xor.b32  	%r332, %r332, %r269;
	ld.global.u32 	%r270, [%rd6+192];
	xor.b32  	%r331, %r331, %r270;
	ld.global.u32 	%r271, [%rd6+196];
	xor.b32  	%r330, %r330, %r271;
$L__BB0_26:
	and.b32  	%r273, %r200, 1024;
	setp.eq.s32 	%p14, %r273, 0;
	@%p14 bra 	$L__BB0_28;
	ld.global.u32 	%r274, [%rd6+200];
	xor.b32  	%r334, %r334, %r274;
	ld.global.u32 	%r275, [%rd6+204];
	xor.b32  	%r333, %r333, %r275;
	ld.global.u32 	%r276, [%rd6+208];
	xor.b32  	%r332, %r332, %r276;
	ld.global.u32 	%r277, [%rd6+212];
	xor.b32  	%r331, %r331, %r277;
	ld.global.u32 	%r278, [%rd6+216];
	xor.b32  	%r330, %r330, %r278;
$L__BB0_28:
	and.b32  	%r280, %r200, 2048;
	setp.eq.s32 	%p15, %r280, 0;
	@%p15 bra 	$L__BB0_30;
	ld.global.u32 	%r281, [%rd6+220];
	xor.b32  	%r334, %r334, %r281;
	ld.global.u32 	%r282, [%rd6+224];
	xor.b32  	%r333, %r333, %r282;
	ld.global.u32 	%r283, [%rd6+228];
	xor.b32  	%r332, %r332, %r283;
	ld.global.u32 	%r284, [%rd6+232];
	xor.b32  	%r331, %r331, %r284;
	ld.global.u32 	%r285, [%rd6+236];
	xor.b32  	%r330, %r330, %r285;
$L__BB0_30:
	and.b32  	%r287, %r200, 4096;
	setp.eq.s32 	%p16, %r287, 0;
	@%p16 bra 	$L__BB0_32;
	ld.global.u32 	%r288, [%rd6+240];
	xor.b32  	%r334, %r334, %r288;
	ld.global.u32 	%r289, [%rd6+244];
	xor.b32  	%r333, %r333, %r289;
	ld.global.u32 	%r290, [%rd6+248];
	xor.b32  	%r332, %r332, %r290;
	ld.global.u32 	%r291, [%rd6+252];
	xor.b32  	%r331, %r331, %r291;
	ld.global.u32 	%r292, [%rd6+256];
	xor.b32  	%r330, %r330, %r292;
$L__BB0_32:
	and.b32  	%r294, %r200, 8192;
	setp.eq.s32 	%p17, %r294, 0;
	@%p17 bra 	$L__BB0_34;
	ld.global.u32 	%r295, [%rd6+260];
	xor.b32  	%r334, %r334, %r295;
	ld.global.u32 	%r296, [%rd6+264];
	xor.b32  	%r333, %r333, %r296;
	ld.global.u32 	%r297, [%rd6+268];
	xor.b32  	%r332, %r332, %r297;
	ld.global.u32 	%r298, [%rd6+272];
	xor.b32  	%r331, %r331, %r298;
	ld.global.u32 	%r299, [%rd6+276];
	xor.b32  	%r330, %r330, %r299;
$L__BB0_34:
	and.b32  	%r301, %r200, 16384;
	setp.eq.s32 	%p18, %r301, 0;
	@%p18 bra 	$L__BB0_36;
	ld.global.u32 	%r302, [%rd6+280];
	xor.b32  	%r334, %r334, %r302;
	ld.global.u32 	%r303, [%rd6+284];
	xor.b32  	%r333, %r333, %r303;
	ld.global.u32 	%r304, [%rd6+288];
	xor.b32  	%r332, %r332, %r304;
	ld.global.u32 	%r305, [%rd6+292];
	xor.b32  	%r331, %r331, %r305;
	ld.global.u32 	%r306, [%rd6+296];
	xor.b32  	%r330, %r330, %r306;
$L__BB0_36:
	and.b32  	%r308, %r200, 32768;
	setp.eq.s32 	%p19, %r308, 0;
	@%p19 bra 	$L__BB0_38;
	ld.global.u32 	%r309, [%rd6+300];
	xor.b32  	%r334, %r334, %r309;
	ld.global.u32 	%r310, [%rd6+304];
	xor.b32  	%r333, %r333, %r310;
	ld.global.u32 	%r311, [%rd6+308];
	xor.b32  	%r332, %r332, %r311;
	ld.global.u32 	%r312, [%rd6+312];
	xor.b32  	%r331, %r331, %r312;
	ld.global.u32 	%r313, [%rd6+316];
	xor.b32  	%r330, %r330, %r313;
$L__BB0_38:
	add.s32 	%r329, %r329, 16;
	setp.ne.s32 	%p20, %r329, 32;
	@%p20 bra 	$L__BB0_6;
	mad.lo.s32 	%r314, %r323, -31, %r11;
	add.s32 	%r323, %r314, 1;
	setp.ne.s32 	%p21, %r323, 5;
	@%p21 bra 	$L__BB0_5;
	st.global.u32 	[%rd2+4], %r334;
	st.global.u32 	[%rd2+8], %r333;
	st.global.u32 	[%rd2+12], %r332;
	st.global.u32 	[%rd2+16], %r331;
	st.global.u32 	[%rd2+20], %r330;
	add.s32 	%r317, %r317, 1;
	setp.lt.u32 	%p22, %r317, %r2;
	@%p22 bra 	$L__BB0_4;
$L__BB0_41:
	shr.u64 	%rd7, %rd17, 2;
	add.s32 	%r316, %r316, 1;
	setp.gt.u64 	%p23, %rd17, 3;
	mov.u64 	%rd17, %rd7;
	@%p23 bra 	$L__BB0_2;
$L__BB0_42:
	mov.b32 	%r315, 0;
	st.global.v2.u32 	[%rd2+24], {%r315, %r315};
	st.global.u32 	[%rd2+32], %r315;
	mov.b64 	%rd16, 0;
	st.global.u64 	[%rd2+40], %rd16;
	ret;

}
	// .globl	_Z4initPiiP17curandStateXORWOW
.visible .entry _Z4initPiiP17curandStateXORWOW(
	.param .u64 .ptr .align 1 _Z4initPiiP17curandStateXORWOW_param_0,
	.param .u32 _Z4initPiiP17curandStateXORWOW_param_1,
	.param .u64 .ptr .align 1 _Z4initPiiP17curandStateXORWOW_param_2
)
{
	.reg .pred 	%p<8>;
	.reg .b32 	%r<132>;
	.reg .b32 	%f<36>;
	.reg .b64 	%rd<14>;

	ld.param.u64 	%rd5, [_Z4initPiiP17curandStateXORWOW_param_0];
	ld.param.u32 	%r41, [_Z4initPiiP17curandStateXORWOW_param_1];
	ld.param.u64 	%rd6, [_Z4initPiiP17curandStateXORWOW_param_2];
	cvta.to.global.u64 	%rd1, %rd5;
	cvta.to.global.u64 	%rd2, %rd6;
	setp.lt.s32 	%p1, %r41, 1;
	@%p1 bra 	$L__BB1_10;
	mov.u32 	%r43, %tid.x;
	mov.u32 	%r44, %ctaid.x;
	mov.u32 	%r45, %ntid.x;
	mad.lo.s32 	%r46, %r45, %r44, %r43;
	mul.wide.s32 	%rd7, %r46, 48;
	add.s64 	%rd3, %rd2, %rd7;
	ld.global.v2.u32 	{%r129, %r130}, [%rd3];
	ld.global.v2.u32 	{%r117, %r118}, [%rd3+8];
	ld.global.u32 	%r131, [%rd3+20];
	mul.lo.s32 	%r6, %r41, %r46;
	and.b32  	%r7, %r41, 3;
	setp.lt.u32 	%p2, %r41, 4;
	mov.b32 	%r128, 0;
	@%p2 bra 	$L__BB1_5;
	ld.global.u32 	%r119, [%rd3+16];
	and.b32  	%r128, %r41, 2147483644;
	neg.s32 	%r116, %r128;
	add.s32 	%r115, %r129, 724874;
	add.s64 	%rd4, %rd1, 8;
	mov.u32 	%r114, %r6;
$L__BB1_3:
	.pragma "nounroll";
	mov.u32 	%r18, %r131;
	mul.wide.s32 	%rd8, %r114, 4;
	add.s64 	%rd9, %rd4, %rd8;
	shr.u32 	%r48, %r130, 2;
	xor.b32  	%r49, %r48, %r130;
	shl.b32 	%r50, %r18, 4;
	shl.b32 	%r51, %r49, 1;
	xor.b32  	%r52, %r50, %r51;
	xor.b32  	%r53, %r52, %r18;
	xor.b32  	%r19, %r53, %r49;
	add.s32 	%r54, %r115, %r19;
	add.s32 	%r55, %r54, -362437;
	cvt.rn.f32.u32 	%f1, %r55;
	fma.rn.f32 	%f2, %f1, 0f2F800000, 0f2F000000;
	add.f32 	%f3, %f2, %f2;
	cvt.rpi.f32.f32 	%f4, %f3;
	add.f32 	%f5, %f4, 0fBF800000;
	cvt.rzi.s32.f32 	%r56, %f5;
	st.global.u32 	[%rd9+-8], %r56;
	shr.u32 	%r57, %r117, 2;
	xor.b32  	%r58, %r57, %r117;
	shl.b32 	%r59, %r19, 4;
	shl.b32 	%r60, %r58, 1;
	xor.b32  	%r61, %r59, %r60;
	xor.b32  	%r62, %r61, %r19;
	xor.b32  	%r20, %r62, %r58;
	add.s32 	%r63, %r115, %r20;
	cvt.rn.f32.u32 	%f6, %r63;
	fma.rn.f32 	%f7, %f6, 0f2F800000, 0f2F000000;
	add.f32 	%f8, %f7, %f7;
	cvt.rpi.f32.f32 	%f9, %f8;
	add.f32 	%f10, %f9, 0fBF800000;
	cvt.rzi.s32.f32 	%r64, %f10;
	st.global.u32 	[%rd9+-4], %r64;
	shr.u32 	%r65, %r118, 2;
	xor.b32  	%r66, %r65, %r118;
	shl.b32 	%r67, %r20, 4;
	shl.b32 	%r68, %r66, 1;
	xor.b32  	%r69, %r67, %r68;
	xor.b32  	%r70, %r69, %r20;
	xor.b32  	%r21, %r70, %r66;
	add.s32 	%r71, %r115, %r21;
	add.s32 	%r72, %r71, 362437;
	cvt.rn.f32.u32 	%f11, %r72;
	fma.rn.f32 	%f12, %f11, 0f2F800000, 0f2F000000;
	add.f32 	%f13, %f12, %f12;
	cvt.rpi.f32.f32 	%f14, %f13;
	add.f32 	%f15, %f14, 0fBF800000;
	cvt.rzi.s32.f32 	%r73, %f15;
	st.global.u32 	[%rd9], %r73;
	shr.u32 	%r74, %r119, 2;
	xor.b32  	%r75, %r74, %r119;
	shl.b32 	%r76, %r21, 4;
	shl.b32 	%r77, %r75, 1;
	xor.b32  	%r78, %r76, %r77;
	xor.b32  	%r79, %r78, %r21;
	xor.b32  	%r131, %r79, %r75;
	add.s32 	%r80, %r115, %r131;
	add.s32 	%r81, %r80, 724874;
	cvt.rn.f32.u32 	%f16, %r81;
	fma.rn.f32 	%f17, %f16, 0f2F800000, 0f2F000000;
	add.f32 	%f18, %f17, %f17;
	cvt.rpi.f32.f32 	%f19, %f18;
	add.f32 	%f20, %f19, 0fBF800000;
	cvt.rzi.s32.f32 	%r82, %f20;
	st.global.u32 	[%rd9+4], %r82;
	add.s32 	%r116, %r116, 4;
	add.s32 	%r115, %r115, 1449748;
	add.s32 	%r114, %r114, 4;
	setp.ne.s32 	%p3, %r116, 0;
	mov.u32 	%r117, %r19;
	mov.u32 	%r118, %r20;
	mov.u32 	%r119, %r21;
	mov.u32 	%r130, %r18;
	@%p3 bra 	$L__BB1_3;
	add.s32 	%r129, %r115, -724874;
	mov.u32 	%r130, %r18;
	mov.u32 	%r117, %r19;
	mov.u32 	%r118, %r20;
$L__BB1_5:
	setp.eq.s32 	%p4, %r7, 0;
	@%p4 bra 	$L__BB1_10;
	setp.eq.s32 	%p5, %r7, 1;
	@%p5 bra 	$L__BB1_8;
	shr.u32 	%r83, %r130, 2;
	xor.b32  	%r84, %r83, %r130;
	shl.b32 	%r85, %r131, 4;
	shl.b32 	%r86, %r84, 1;
	xor.b32  	%r87, %r85, %r86;
	xor.b32  	%r88, %r87, %r131;
	xor.b32  	%r89, %r88, %r84;
	add.s32 	%r90, %r129, %r89;
	add.s32 	%r91, %r90, 362437;
	cvt.rn.f32.u32 	%f21, %r91;
	fma.rn.f32 	%f22, %f21, 0f2F800000, 0f2F000000;
	add.f32 	%f23, %f22, %f22;
	cvt.rpi.f32.f32 	%f24, %f23;
	add.f32 	%f25, %f24, 0fBF800000;
	cvt.rzi.s32.f32 	%r92, %f25;
	add.s32 	%r93, %r128, %r6;
	mul.wide.s32 	%rd10, %r93, 4;
	add.s64 	%rd11, %rd1, %rd10;
	st.global.u32 	[%rd11], %r92;
	shr.u32 	%r94, %r117, 2;
	xor.b32  	%r95, %r94, %r117;
	shl.b32 	%r96, %r89, 4;
	shl.b32 	%r97, %r95, 1;
	xor.b32  	%r98, %r96, %r97;
	xor.b32  	%r99, %r98, %r89;
	xor.b32  	%r131, %r99, %r95;
	add.s32 	%r129, %r129, 724874;
	add.s32 	%r100, %r131, %r129;
	cvt.rn.f32.u32 	%f26, %r100;
	fma.rn.f32 	%f27, %f26, 0f2F800000, 0f2F000000;
	add.f32 	%f28, %f27, %f27;
	cvt.rpi.f32.f32 	%f29, %f28;
	add.f32 	%f30, %f29, 0fBF800000;
	cvt.rzi.s32.f32 	%r101, %f30;
	st.global.u32 	[%rd11+4], %r101;
	add.s32 	%r128, %r128, 2;
	mov.u32 	%r130, %r118;
$L__BB1_8:
	and.b32  	%r102, %r41, 1;
	setp.eq.b32 	%p6, %r102, 1;
	not.pred 	%p7, %p6;
	@%p7 bra 	$L__BB1_10;
	shr.u32 	%r103, %r130, 2;
	xor.b32  	%r104, %r103, %r130;
	shl.b32 	%r105, %r131, 4;
	shl.b32 	%r106, %r104, 1;
	xor.b32  	%r107, %r105, %r106;
	xor.b32  	%r108, %r107, %r131;
	xor.b32  	%r109, %r108, %r104;
	add.s32 	%r110, %r129, %r109;
	add.s32 	%r111, %r110, 362437;
	cvt.rn.f32.u32 	%f31, %r111;
	fma.rn.f32 	%f32, %f31, 0f2F800000, 0f2F000000;
	add.f32 	%f33, %f32, %f32;
	cvt.rpi.f32.f32 	%f34, %f33;
	add.f32 	%f35, %f34, 0fBF800000;
	cvt.rzi.s32.f32 	%r112, %f35;
	add.s32 	%r113, %r128, %r6;
	mul.wide.s32 	%rd12, %r113, 4;
	add.s64 	%rd13, %rd1, %rd12;
	st.global.u32 	[%rd13], %r112;
$L__BB1_10:
	ret;

}
	// .globl	_Z8evaluatePiS_iiS_S_
.visible .entry _Z8evaluatePiS_iiS_S_(
	.param .u64 .ptr .align 1 _Z8evaluatePiS_iiS_S__param_0,
	.param .u64 .ptr .align 1 _Z8evaluatePiS_iiS_S__param_1,
	.param .u32 _Z8evaluatePiS_iiS_S__param_2,
	.param .u32 _Z8evaluatePiS_iiS_S__param_3,
	.param .u64 .ptr .align 1 _Z8evaluatePiS_iiS_S__param_4,
	.param .u64 .ptr .align 1 _Z8evaluatePiS_iiS_S__param_5
)
{
	.reg .pred 	%p<11>;
	.reg .b32 	%r<151>;
	.reg .b64 	%rd<37>;

	ld.param.u64 	%rd12, [_Z8evaluatePiS_iiS_S__param_0];
	ld.param.u64 	%rd13, [_Z8evaluatePiS_iiS_S__param_1];
	ld.param.u32 	%r35, [_Z8evaluatePiS_iiS_S__param_2];
	ld.param.u32 	%r36, [_Z8evaluatePiS_iiS_S__param_3];
	ld.param.u64 	%rd14, [_Z8evaluatePiS_iiS_S__param_4];
	ld.param.u64 	%rd15, [_Z8evaluatePiS_iiS_S__param_5];
	cvta.to.global.u64 	%rd1, %rd14;
	cvta.to.global.u64 	%rd2, %rd15;
	cvta.to.global.u64 	%rd3, %rd12;
	cvta.to.global.u64 	%rd16, %rd13;
	mov.u32 	%r38, %ntid.x;
	mov.u32 	%r39, %ctaid.x;
	mov.u32 	%r40, %tid.x;
	mad.lo.s32 	%r1, %r38, %r39, %r40;
	mul.wide.s32 	%rd17, %r1, 4;
	add.s64 	%rd4, %rd16, %rd17;
	mov.b32 	%r150, 0;
	st.global.u32 	[%rd4], %r150;
	setp.lt.s32 	%p1, %r35, 1;
	@%p1 bra 	$L__BB2_12;
	mul.lo.s32 	%r2, %r35, %r1;
	and.b32  	%r3, %r35, 7;
	setp.lt.u32 	%p2, %r35, 8;
	mov.b32 	%r139, 0;
	mov.u32 	%r144, %r139;
	mov.u32 	%r150, %r139;
	@%p2 bra 	$L__BB2_4;
	and.b32  	%r144, %r35, 2147483640;
	neg.s32 	%r135, %r144;
	add.s64 	%rd5, %rd3, 16;
	add.s64 	%rd36, %rd2, 16;
	add.s64 	%rd35, %rd1, 16;
	mov.b32 	%r139, 0;
	mov.u32 	%r134, %r2;
$L__BB2_3:
	.pragma "nounroll";
	mul.wide.s32 	%rd18, %r134, 4;
	add.s64 	%rd19, %rd5, %rd18;
	ld.global.u32 	%r44, [%rd19+-16];
	ld.global.u32 	%r45, [%rd36+-16];
	mad.lo.s32 	%r46, %r45, %r44, %r139;
	st.global.u32 	[%rd4], %r46;
	ld.global.u32 	%r47, [%rd19+-16];
	ld.global.u32 	%r48, [%rd35+-16];
	mad.lo.s32 	%r49, %r48, %r47, %r150;
	ld.global.u32 	%r50, [%rd19+-12];
	ld.global.u32 	%r51, [%rd36+-12];
	mad.lo.s32 	%r52, %r51, %r50, %r46;
	st.global.u32 	[%rd4], %r52;
	ld.global.u32 	%r53, [%rd19+-12];
	ld.global.u32 	%r54, [%rd35+-12];
	mad.lo.s32 	%r55, %r54, %r53, %r49;
	ld.global.u32 	%r56, [%rd19+-8];
	ld.global.u32 	%r57, [%rd36+-8];
	mad.lo.s32 	%r58, %r57, %r56, %r52;
	st.global.u32 	[%rd4], %r58;
	ld.global.u32 	%r59, [%rd19+-8];
	ld.global.u32 	%r60, [%rd35+-8];
	mad.lo.s32 	%r61, %r60, %r59, %r55;
	ld.global.u32 	%r62, [%rd19+-4];
	ld.global.u32 	%r63, [%rd36+-4];
	mad.lo.s32 	%r64, %r63, %r62, %r58;
	st.global.u32 	[%rd4], %r64;
	ld.global.u32 	%r65, [%rd19+-4];
	ld.global.u32 	%r66, [%rd35+-4];
	mad.lo.s32 	%r67, %r66, %r65, %r61;
	ld.global.u32 	%r68, [%rd19];
	ld.global.u32 	%r69, [%rd36];
	mad.lo.s32 	%r70, %r69, %r68, %r64;
	st.global.u32 	[%rd4], %r70;
	ld.global.u32 	%r71, [%rd19];
	ld.global.u32 	%r72, [%rd35];
	mad.lo.s32 	%r73, %r72, %r71, %r67;
	ld.global.u32 	%r74, [%rd19+4];
	ld.global.u32 	%r75, [%rd36+4];
	mad.lo.s32 	%r76, %r75, %r74, %r70;
	st.global.u32 	[%rd4], %r76;
	ld.global.u32 	%r77, [%rd19+4];
	ld.global.u32 	%r78, [%rd35+4];
	mad.lo.s32 	%r79, %r78, %r77, %r73;
	ld.global.u32 	%r80, [%rd19+8];
	ld.global.u32 	%r81, [%rd36+8];
	mad.lo.s32 	%r82, %r81, %r80, %r76;
	st.global.u32 	[%rd4], %r82;
	ld.global.u32 	%r83, [%rd19+8];
	ld.global.u32 	%r84, [%rd35+8];
	mad.lo.s32 	%r85, %r84, %r83, %r79;
	ld.global.u32 	%r86, [%rd19+12];
	ld.global.u32 	%r87, [%rd36+12];
	mad.lo.s32 	%r139, %r87, %r86, %r82;
	st.global.u32 	[%rd4], %r139;
	ld.global.u32 	%r88, [%rd19+12];
	ld.global.u32 	%r89, [%rd35+12];
	mad.lo.s32 	%r150, %r89, %r88, %r85;
	add.s32 	%r135, %r135, 8;
	add.s32 	%r134, %r134, 8;
	add.s64 	%rd36, %rd36, 32;
	add.s64 	%rd35, %rd35, 32;
	setp.ne.s32 	%p3, %r135, 0;
	@%p3 bra 	$L__BB2_3;
$L__BB2_4:
	setp.eq.s32 	%p4, %r3, 0;
	@%p4 bra 	$L__BB2_12;
	and.b32  	%r18, %r35, 3;
	setp.lt.u32 	%p5, %r3, 4;
	@%p5 bra 	$L__BB2_7;
	add.s32 	%r91, %r144, %r2;
	mul.wide.s32 	%rd20, %r91, 4;
	add.s64 	%rd21, %rd3, %rd20;
	ld.global.u32 	%r92, [%rd21];
	mul.wide.u32 	%rd22, %r144, 4;
	add.s64 	%rd23, %rd2, %rd22;
	ld.global.u32 	%r93, [%rd23];
	mad.lo.s32 	%r94, %r93, %r92, %r139;
	st.global.u32 	[%rd4], %r94;
	ld.global.u32 	%r95, [%rd21];
	add.s64 	%rd24, %rd1, %rd22;
	ld.global.u32 	%r96, [%rd24];
	mad.lo.s32 	%r97, %r96, %r95, %r150;
	ld.global.u32 	%r98, [%rd21+4];
	ld.global.u32 	%r99, [%rd23+4];
	mad.lo.s32 	%r100, %r99, %r98, %r94;
	st.global.u32 	[%rd4], %r100;
	ld.global.u32 	%r101, [%rd21+4];
	ld.global.u32 	%r102, [%rd24+4];
	mad.lo.s32 	%r103, %r102, %r101, %r97;
	ld.global.u32 	%r104, [%rd21+8];
	ld.global.u32 	%r105, [%rd23+8];
	mad.lo.s32 	%r106, %r105, %r104, %r100;
	st.global.u32 	[%rd4], %r106;
	ld.global.u32 	%r107, [%rd21+8];
	ld.global.u32 	%r108, [%rd24+8];
	mad.lo.s32 	%r109, %r108, %r107, %r103;
	ld.global.u32 	%r110, [%rd21+12];
	ld.global.u32 	%r111, [%rd23+12];
	mad.lo.s32 	%r139, %r111, %r110, %r106;
	st.global.u32 	[%rd4], %r139;
	ld.global.u32 	%r112, [%rd21+12];
	ld.global.u32 	%r113, [%rd24+12];
	mad.lo.s32 	%r150, %r113, %r112, %r109;
	add.s32 	%r144, %r144, 4;
$L__BB2_7:
	setp.eq.s32 	%p6, %r18, 0;
	@%p6 bra 	$L__BB2_12;
	setp.eq.s32 	%p7, %r18, 1;
	@%p7 bra 	$L__BB2_10;
	add.s32 	%r115, %r144, %r2;
	mul.wide.s32 	%rd25, %r115, 4;
	add.s64 	%rd26, %rd3, %rd25;
	ld.global.u32 	%r116, [%rd26];
	mul.wide.u32 	%rd27, %r144, 4;
	add.s64 	%rd28, %rd2, %rd27;
	ld.global.u32 	%r117, [%rd28];
	mad.lo.s32 	%r118, %r117, %r116, %r139;
	st.global.u32 	[%rd4], %r118;
	ld.global.u32 	%r119, [%rd26];
	add.s64 	%rd29, %rd1, %rd27;
	ld.global.u32 	%r120, [%rd29];
	mad.lo.s32 	%r121, %r120, %r119, %r150;
	ld.global.u32 	%r122, [%rd26+4];
	ld.global.u32 	%r123, [%rd28+4];
	mad.lo.s32 	%r139, %r123, %r122, %r118;
	st.global.u32 	[%rd4], %r139;
	ld.global.u32 	%r124, [%rd26+4];
	ld.global.u32 	%r125, [%rd29+4];
	mad.lo.s32 	%r150, %r125, %r124, %r121;
	add.s32 	%r144, %r144, 2;
$L__BB2_10:
	and.b32  	%r126, %r35, 1;
	setp.eq.b32 	%p8, %r126, 1;
	not.pred 	%p9, %p8;
	@%p9 bra 	$L__BB2_12;
	add.s32 	%r127, %r144, %r2;
	mul.wide.s32 	%rd30, %r127, 4;
	add.s64 	%rd31, %rd3, %rd30;
	ld.global.u32 	%r128, [%rd31];
	mul.wide.u32 	%rd32, %r144, 4;
	add.s64 	%rd33, %rd2, %rd32;
	ld.global.u32 	%r129, [%rd33];
	mad.lo.s32 	%r130, %r129, %r128, %r139;
	st.global.u32 	[%rd4], %r130;
	ld.global.u32 	%r131, [%rd31];
	add.s64 	%rd34, %rd1, %rd32;
	ld.global.u32 	%r132, [%rd34];
	mad.lo.s32 	%r150, %r132, %r131, %r150;
$L__BB2_12:
	setp.le.s32 	%p10, %r150, %r36;
	@%p10 bra 	$L__BB2_14;
	mov.b32 	%r133, 0;
	st.global.u32 	[%rd4], %r133;
$L__BB2_14:
	ret;

}
	// .globl	_Z8get_bestPiS_i
.visible .entry _Z8get_bestPiS_i(
	.param .u64 .ptr .align 1 _Z8get_bestPiS_i_param_0,
	.param .u64 .ptr .align 1 _Z8get_bestPiS_i_param_1,
	.param .u32 _Z8get_bestPiS_i_param_2
)
{
	.reg .pred 	%p<7>;
	.reg .b32 	%r<35>;
	.reg .b64 	%rd<7>;
	// demoted variable
	.shared .align 4 .b8 _ZZ8get_bestPiS_iE3arr[512];
	// demoted variable
	.shared .align 4 .b8 _ZZ8get_bestPiS_iE3pos[512];
	ld.param.u64 	%rd2, [_Z8get_bestPiS_i_param_0];
	ld.param.u64 	%rd1, [_Z8get_bestPiS_i_param_1];
	ld.param.u32 	%r12, [_Z8get_bestPiS_i_param_2];
	cvta.to.global.u64 	%rd3, %rd2;
	mov.u32 	%r13, %ntid.x;
	mov.u32 	%r14, %ctaid.x;
	mov.u32 	%r15, %tid.x;
	mad.lo.s32 	%r1, %r13, %r14, %r15;
	mul.wide.s32 	%rd4, %r1, 4;
	add.s64 	%rd5, %rd3, %rd4;
	ld.global.u32 	%r16, [%rd5];
	shl.b32 	%r17, %r1, 2;
	mov.u32 	%r18, _ZZ8get_bestPiS_iE3arr;
	add.s32 	%r2, %r18, %r17;
	st.shared.u32 	[%r2], %r16;
	mov.u32 	%r19, _ZZ8get_bestPiS_iE3pos;
	add.s32 	%r3, %r19, %r17;
	st.shared.u32 	[%r3], %r1;
	bar.sync 	0;
	setp.lt.s32 	%p1, %r12, 2;
	@%p1 bra 	$L__BB3_8;
	mov.b32 	%r30, 1;
$L__BB3_2:
	setp.lt.s32 	%p2, %r1, %r30;
	@%p2 bra 	$L__BB3_4;
	sub.s32 	%r22, %r1, %r30;
	shl.b32 	%r23, %r22, 2;
	add.s32 	%r25, %r18, %r23;
	ld.shared.u32 	%r33, [%r25];
	add.s32 	%r27, %r19, %r23;
	ld.shared.u32 	%r34, [%r27];
$L__BB3_4:
	setp.lt.s32 	%p3, %r1, %r30;
	bar.sync 	0;
	@%p3 bra 	$L__BB3_7;
	ld.shared.u32 	%r28, [%r2];
	setp.le.s32 	%p4, %r33, %r28;
	@%p4 bra 	$L__BB3_7;
	st.shared.u32 	[%r2], %r33;
	st.shared.u32 	[%r3], %r34;
$L__BB3_7:
	bar.sync 	0;
	shl.b32 	%r30, %r30, 1;
	setp.lt.s32 	%p5, %r30, %r12;
	@%p5 bra 	$L__BB3_2;
$L__BB3_8:
	setp.ne.s32 	%p6, %r1, 127;
	@%p6 bra 	$L__BB3_10;
	ld.shared.u32 	%r29, [_ZZ8get_bestPiS_iE3pos+508];
	cvta.to.global.u64 	%rd6, %rd1;
	st.global.u32 	[%rd6], %r29;
$L__BB3_10:
	ret;

}
	// .globl	_Z9prefixsumPii
.visible .entry _Z9prefixsumPii(
	.param .u64 .ptr .align 1 _Z9prefixsumPii_param_0,
	.param .u32 _Z9prefixsumPii_param_1
)
{
	.reg .pred 	%p<6>;
	.reg .b32 	%r<27>;
	.reg .b64 	%rd<5>;
	// demoted variable
	.shared .align 4 .b8 _ZZ9prefixsumPiiE3arr[512];
	ld.param.u64 	%rd2, [_Z9prefixsumPii_param_0];
	ld.param.u32 	%r9, [_Z9prefixsumPii_param_1];
	cvta.to.global.u64 	%rd3, %rd2;
	mov.u32 	%r10, %ntid.x;
	mov.u32 	%r11, %ctaid.x;
	mov.u32 	%r12, %tid.x;
	mad.lo.s32 	%r1, %r10, %r11, %r12;
	mul.wide.s32 	%rd4, %r1, 4;
	add.s64 	%rd1, %rd3, %rd4;
	ld.global.u32 	%r13, [%rd1];
	shl.b32 	%r14, %r1, 2;
	mov.u32 	%r15, _ZZ9prefixsumPiiE3arr;
	add.s32 	%r2, %r15, %r14;
	st.shared.u32 	[%r2], %r13;
	bar.sync 	0;
	setp.lt.s32 	%p1, %r9, 2;
	@%p1 bra 	$L__BB4_8;
	mov.b32 	%r24, 1;
$L__BB4_2:
	setp.lt.s32 	%p2, %r1, %r24;
	@%p2 bra 	$L__BB4_4;
	sub.s32 	%r18, %r1, %r24;
	shl.b32 	%r19, %r18, 2;
	add.s32 	%r21, %r15, %r19;
	ld.shared.u32 	%r26, [%r21];
$L__BB4_4:
	setp.lt.s32 	%p3, %r1, %r24;
	bar.sync 	0;
	@%p3 bra 	$L__BB4_7;
	ld.shared.u32 	%r7, [%r2];
	setp.le.s32 	%p4, %r26, %r7;
	@%p4 bra 	$L__BB4_7;
	add.s32 	%r22, %r7, %r26;
	st.shared.u32 	[%r2], %r22;
$L__BB4_7:
	bar.sync 	0;
	shl.b32 	%r24, %r24, 1;
	setp.lt.s32 	%p5, %r24, %r9;
	@%p5 bra 	$L__BB4_2;
$L__BB4_8:
	ld.shared.u32 	%r23, [%r2];
	st.global.u32 	[%rd1], %r23;
	ret;

}
	// .globl	_Z8generatePiS_S_iP17curandStateXORWOWS_
.visible .entry _Z8generatePiS_S_iP17curandStateXORWOWS_(
	.param .u64 .ptr .align 1 _Z8generatePiS_S_iP17curandStateXORWOWS__param_0,
	.param .u64 .ptr .align 1 _Z8generatePiS_S_iP17curandStateXORWOWS__param_1,
	.param .u64 .ptr .align 1 _Z8generatePiS_S_iP17curandStateXORWOWS__param_2,
	.param .u32 _Z8generatePiS_S_iP17curandStateXORWOWS__param_3,
	.param .u64 .ptr .align 1 _Z8generatePiS_S_iP17curandStateXORWOWS__param_4,
	.param .u64 .ptr .align 1 _Z8generatePiS_S_iP17curandStateXORWOWS__param_5
)
{
	.reg .pred 	%p<51>;
	.reg .b32 	%r<431>;
	.reg .b32 	%f<59>;
	.reg .b64 	%rd<95>;
	.reg .b64 	%fd<16>;

	ld.param.u64 	%rd34, [_Z8generatePiS_S_iP17curandStateXORWOWS__param_0];
	ld.param.u64 	%rd35, [_Z8generatePiS_S_iP17curandStateXORWOWS__param_1];
	ld.param.u64 	%rd36, [_Z8generatePiS_S_iP17curandStateXORWOWS__param_2];
	ld.param.u32 	%r128, [_Z8generatePiS_S_iP17curandStateXORWOWS__param_3];
	ld.param.u64 	%rd32, [_Z8generatePiS_S_iP17curandStateXORWOWS__param_4];
	ld.param.u64 	%rd33, [_Z8generatePiS_S_iP17curandStateXORWOWS__param_5];
	cvta.to.global.u64 	%rd1, %rd34;
	cvta.to.global.u64 	%rd2, %rd35;
	cvta.to.global.u64 	%rd3, %rd36;
	mov.u32 	%r129, %ntid.x;
	mov.u32 	%r130, %ctaid.x;
	mov.u32 	%r131, %tid.x;
	mad.lo.s32 	%r1, %r129, %r130, %r131;
	setp.ne.s32 	%p1, %r1, 0;
	@%p1 bra 	$L__BB5_14;
	setp.lt.s32 	%p42, %r128, 1;
	@%p42 bra 	$L__BB5_77;
	cvta.to.global.u64 	%rd75, %rd33;
	ld.global.u32 	%r350, [%rd75];
	mul.lo.s32 	%r2, %r350, %r128;
	and.b32  	%r3, %r128, 15;
	setp.lt.u32 	%p43, %r128, 16;
	mov.b32 	%r410, 0;
	@%p43 bra 	$L__BB5_5;
	and.b32  	%r410, %r128, 2147483632;
	neg.s32 	%r383, %r410;
	add.s64 	%rd4, %rd1, 32;
	add.s64 	%rd89, %rd2, 32;
	mov.u32 	%r382, %r2;
$L__BB5_4:
	.pragma "nounroll";
	mul.wide.s32 	%rd76, %r382, 4;
	add.s64 	%rd77, %rd4, %rd76;
	ld.global.u32 	%r351, [%rd77+-32];
	st.global.u32 	[%rd89+-32], %r351;
	ld.global.u32 	%r352, [%rd77+-28];
	st.global.u32 	[%rd89+-28], %r352;
	ld.global.u32 	%r353, [%rd77+-24];
	st.global.u32 	[%rd89+-24], %r353;
	ld.global.u32 	%r354, [%rd77+-20];
	st.global.u32 	[%rd89+-20], %r354;
	ld.global.u32 	%r355, [%rd77+-16];
	st.global.u32 	[%rd89+-16], %r355;
	ld.global.u32 	%r356, [%rd77+-12];
	st.global.u32 	[%rd89+-12], %r356;
	ld.global.u32 	%r357, [%rd77+-8];
	st.global.u32 	[%rd89+-8], %r357;
	ld.global.u32 	%r358, [%rd77+-4];
	st.global.u32 	[%rd89+-4], %r358;
	ld.global.u32 	%r359, [%rd77];
	st.global.u32 	[%rd89], %r359;
	ld.global.u32 	%r360, [%rd77+4];
	st.global.u32 	[%rd89+4], %r360;
	ld.global.u32 	%r361, [%rd77+8];
	st.global.u32 	[%rd89+8], %r361;
	ld.global.u32 	%r362, [%rd77+12];
	st.global.u32 	[%rd89+12], %r362;
	ld.global.u32 	%r363, [%rd77+16];
	st.global.u32 	[%rd89+16], %r363;
	ld.global.u32 	%r364, [%rd77+20];
	st.global.u32 	[%rd89+20], %r364;
	ld.global.u32 	%r365, [%rd77+24];
	st.global.u32 	[%rd89+24], %r365;
	ld.global.u32 	%r366, [%rd77+28];
	st.global.u32 	[%rd89+28], %r366;
	add.s32 	%r383, %r383, 16;
	add.s32 	%r382, %r382, 16;
	add.s64 	%rd89, %rd89, 64;
	setp.eq.s32 	%p44, %r383, 0;
	@%p44 bra 	$L__BB5_5;
	bra.uni 	$L__BB5_4;
$L__BB5_5:
	setp.eq.s32 	%p45, %r3, 0;
	@%p45 bra 	$L__BB5_77;
	and.b32  	%r88, %r128, 7;
	setp.lt.u32 	%p46, %r3, 8;
	@%p46 bra 	$L__BB5_8;
	add.s32 	%r367, %r410, %r2;
	mul.wide.s32 	%rd78, %r367, 4;
	add.s64 	%rd79, %rd1, %rd78;
	ld.global.u32 	%r368, [%rd79];
	mul.wide.u32 	%rd80, %r410, 4;
	add.s64 	%rd81, %rd2, %rd80;
	st.global.u32 	[%rd81], %r368;
	ld.global.u32 	%r369, [%rd79+4];
	st.global.u32 	[%rd81+4], %r369;
	ld.global.u32 	%r370, [%rd79+8];
	st.global.u32 	[%rd81+8], %r370;
	ld.global.u32 	%r371, [%rd79+12];
	st.global.u32 	[%rd81+12], %r371;
	ld.global.u32 	%r372, [%rd79+16];
	st.global.u32 	[%rd81+16], %r372;
	ld.global.u32 	%r373, [%rd79+20];
	st.global.u32 	[%rd81+20], %r373;
	ld.global.u32 	%r374, [%rd79+24];
	st.global.u32 	[%rd81+24], %r374;
	ld.global.u32 	%r375, [%rd79+28];
	st.global.u32 	[%rd81+28], %r375;
	add.s32 	%r410, %r410, 8;
$L__BB5_8:
	setp.eq.s32 	%p47, %r88, 0;
	@%p47 bra 	$L__BB5_77;
	and.b32  	%r91, %r128, 3;
	setp.lt.u32 	%p48, %r88, 4;
	@%p48 bra 	$L__BB5_11;
	add.s32 	%r376, %r410, %r2;
	mul.wide.s32 	%rd82, %r376, 4;
	add.s64 	%rd83, %rd1, %rd82;
	ld.global.u32 	%r377, [%rd83];
	mul.wide.u32 	%rd84, %r410, 4;
	add.s64 	%rd85, %rd2, %rd84;
	st.global.u32 	[%rd85], %r377;
	ld.global.u32 	%r378, [%rd83+4];
	st.global.u32 	[%rd85+4], %r378;
	ld.global.u32 	%r379, [%rd83+8];
	st.global.u32 	[%rd85+8], %r379;
	ld.global.u32 	%r380, [%rd83+12];
	st.global.u32 	[%rd85+12], %r380;
	add.s32 	%r410, %r410, 4;
$L__BB5_11:
	setp.eq.s32 	%p49, %r91, 0;
	@%p49 bra 	$L__BB5_77;
	mul.wide.u32 	%rd86, %r410, 4;
	add.s64 	%rd94, %rd2, %rd86;
	add.s32 	%r413, %r410, %r2;
	neg.s32 	%r412, %r91;
$L__BB5_13:
	.pragma "nounroll";
	mul.wide.s32 	%rd87, %r413, 4;
	add.s64 	%rd88, %rd1, %rd87;
	ld.global.u32 	%r381, [%rd88];
	st.global.u32 	[%rd94], %r381;
	add.s64 	%rd94, %rd94, 4;
	add.s32 	%r413, %r413, 1;
	add.s32 	%r412, %r412, 1;
	setp.eq.s32 	%p50, %r412, 0;
	@%p50 bra 	$L__BB5_77;
	bra.uni 	$L__BB5_13;
$L__BB5_14:
	cvta.to.global.u64 	%rd37, %rd32;
	mul.wide.s32 	%rd38, %r1, 48;
	add.s64 	%rd39, %rd37, %rd38;
	ld.global.v2.u32 	{%r10, %r11}, [%rd39];
	ld.global.v2.u32 	{%r12, %r13}, [%rd39+8];
	ld.global.v2.u32 	{%r416, %r417}, [%rd39+16];
	ld.global.u32 	%r16, [%rd3+508];
	setp.ne.s32 	%p2, %r16, 0;
	@%p2 bra 	$L__BB5_16;
	shr.u32 	%r147, %r11, 2;
	xor.b32  	%r148, %r147, %r11;
	shl.b32 	%r149, %r417, 4;
	shl.b32 	%r150, %r148, 1;
	xor.b32  	%r151, %r149, %r150;
	xor.b32  	%r152, %r151, %r417;
	xor.b32  	%r418, %r152, %r148;
	add.s32 	%r387, %r10, 362437;
	add.s32 	%r153, %r418, %r387;
	cvt.rn.f32.u32 	%f7, %r153;
	fma.rn.f32 	%f8, %f7, 0f2F800000, 0f2F000000;
	mul.f32 	%f9, %f8, 0f43000000;
	cvt.rpi.f32.f32 	%f10, %f9;
	add.f32 	%f11, %f10, 0fBF800000;
	cvt.rzi.s32.f32 	%r388, %f11;
	bra.uni 	$L__BB5_18;
$L__BB5_16:
	shr.u32 	%r134, %r11, 2;
	xor.b32  	%r135, %r134, %r11;
	shl.b32 	%r136, %r417, 4;
	shl.b32 	%r137, %r135, 1;
	xor.b32  	%r138, %r136, %r137;
	xor.b32  	%r139, %r138, %r417;
	xor.b32  	%r418, %r139, %r135;
	add.s32 	%r387, %r10, 362437;
	add.s32 	%r140, %r418, %r387;
	cvt.rn.f32.u32 	%f1, %r140;
	fma.rn.f32 	%f2, %f1, 0f2F800000, 0f2F000000;
	cvt.rn.f32.s32 	%f3, %r16;
	mul.f32 	%f4, %f2, %f3;
	cvt.rpi.f32.f32 	%f5, %f4;
	add.f32 	%f6, %f5, 0fBF800000;
	cvt.rzi.s32.f32 	%r22, %f6;
	mov.b32 	%r388, 0;
	mov.b32 	%r384, 128;
$L__BB5_17:
	add.s32 	%r141, %r384, %r388;
	shr.u32 	%r142, %r141, 31;
	add.s32 	%r143, %r141, %r142;
	shr.s32 	%r144, %r143, 1;
	mul.wide.s32 	%rd40, %r144, 4;
	add.s64 	%rd41, %rd3, %rd40;
	ld.global.u32 	%r145, [%rd41];
	setp.gt.s32 	%p3, %r22, %r145;
	add.s32 	%r146, %r144, 1;
	selp.b32 	%r388, %r146, %r388, %p3;
	selp.b32 	%r384, %r384, %r144, %p3;
	setp.lt.s32 	%p4, %r388, %r384;
	@%p4 bra 	$L__BB5_17;
$L__BB5_18:
	setp.ne.s32 	%p5, %r16, 0;
	@%p5 bra 	$L__BB5_20;
	shr.u32 	%r169, %r12, 2;
	xor.b32  	%r170, %r169, %r12;
	shl.b32 	%r171, %r418, 4;
	shl.b32 	%r172, %r170, 1;
	xor.b32  	%r173, %r172, %r171;
	xor.b32  	%r174, %r173, %r170;
	xor.b32  	%r419, %r174, %r418;
	add.s32 	%r392, %r387, 362437;
	add.s32 	%r175, %r419, %r392;
	cvt.rn.f32.u32 	%f18, %r175;
	fma.rn.f32 	%f19, %f18, 0f2F800000, 0f2F000000;
	mul.f32 	%f20, %f19, 0f43000000;
	cvt.rpi.f32.f32 	%f21, %f20;
	add.f32 	%f22, %f21, 0fBF800000;
	cvt.rzi.s32.f32 	%r393, %f22;
	bra.uni 	$L__BB5_22;
$L__BB5_20:
	shr.u32 	%r156, %r12, 2;
	xor.b32  	%r157, %r156, %r12;
	shl.b32 	%r158, %r418, 4;
	shl.b32 	%r159, %r157, 1;
	xor.b32  	%r160, %r159, %r158;
	xor.b32  	%r161, %r160, %r157;
	xor.b32  	%r419, %r161, %r418;
	add.s32 	%r392, %r387, 362437;
	add.s32 	%r162, %r419, %r392;
	cvt.rn.f32.u32 	%f12, %r162;
	fma.rn.f32 	%f13, %f12, 0f2F800000, 0f2F000000;
	cvt.rn.f32.s32 	%f14, %r16;
	mul.f32 	%f15, %f13, %f14;
	cvt.rpi.f32.f32 	%f16, %f15;
	add.f32 	%f17, %f16, 0fBF800000;
	cvt.rzi.s32.f32 	%r35, %f17;
	mov.b32 	%r393, 0;
	mov.b32 	%r389, 128;
$L__BB5_21:
	add.s32 	%r163, %r389, %r393;
	shr.u32 	%r164, %r163, 31;
	add.s32 	%r165, %r163, %r164;
	shr.s32 	%r166, %r165, 1;
	mul.wide.s32 	%rd42, %r166, 4;
	add.s64 	%rd43, %rd3, %rd42;
	ld.global.u32 	%r167, [%rd43];
	setp.gt.s32 	%p6, %r35, %r167;
	add.s32 	%r168, %r166, 1;
	selp.b32 	%r393, %r168, %r393, %p6;
	selp.b32 	%r389, %r389, %r166, %p6;
	setp.lt.s32 	%p7, %r393, %r389;
	@%p7 bra 	$L__BB5_21;
$L__BB5_22:
	mul.lo.s32 	%r176, %r388, %r128;
	cvt.s64.s32 	%rd8, %r176;
	mul.lo.s32 	%r177, %r393, %r128;
	cvt.s64.s32 	%rd9, %r177;
	mul.lo.s32 	%r43, %r128, %r1;
	shr.u32 	%r178, %r13, 2;
	xor.b32  	%r179, %r178, %r13;
	shl.b32 	%r180, %r419, 4;
	shl.b32 	%r181, %r179, 1;
	xor.b32  	%r182, %r181, %r180;
	xor.b32  	%r183, %r182, %r179;
	xor.b32  	%r420, %r183, %r419;
	add.s32 	%r415, %r392, 362437;
	add.s32 	%r184, %r420, %r415;
	cvt.rn.f32.u32 	%f23, %r184;
	fma.rn.f32 	%f24, %f23, 0f2F800000, 0f2F000000;
	cvt.rn.f32.s32 	%f25, %r128;
	mul.f32 	%f26, %f24, %f25;
	cvt.rpi.f32.f32 	%f27, %f26;
	add.f32 	%f28, %f27, 0fBF800000;
	cvt.rzi.s32.f32 	%r46, %f28;
	setp.lt.s32 	%p8, %r46, 1;
	@%p8 bra 	$L__BB5_29;
	and.b32  	%r47, %r46, 3;
	setp.lt.u32 	%p9, %r46, 4;
	mov.b32 	%r394, 0;
	@%p9 bra 	$L__BB5_26;
	and.b32  	%r394, %r46, 2147483644;
	neg.s32 	%r399, %r394;
	shl.b64 	%rd44, %rd8, 2;
	add.s64 	%rd45, %rd44, %rd1;
	add.s64 	%rd93, %rd45, 8;
	mul.wide.s32 	%rd46, %r43, 4;
	add.s64 	%rd47, %rd46, %rd2;
	add.s64 	%rd92, %rd47, 8;
$L__BB5_25:
	ld.global.u32 	%r186, [%rd93+-8];
	st.global.u32 	[%rd92+-8], %r186;
	ld.global.u32 	%r187, [%rd93+-4];
	st.global.u32 	[%rd92+-4], %r187;
	ld.global.u32 	%r188, [%rd93];
	st.global.u32 	[%rd92], %r188;
	ld.global.u32 	%r189, [%rd93+4];
	st.global.u32 	[%rd92+4], %r189;
	add.s32 	%r399, %r399, 4;
	add.s64 	%rd93, %rd93, 16;
	add.s64 	%rd92, %rd92, 16;
	setp.eq.s32 	%p10, %r399, 0;
	@%p10 bra 	$L__BB5_26;
	bra.uni 	$L__BB5_25;
$L__BB5_26:
	setp.eq.s32 	%p11, %r47, 0;
	@%p11 bra 	$L__BB5_29;
	mul.wide.s32 	%rd48, %r43, 4;
	cvt.u64.u32 	%rd49, %r394;
	mul.wide.u32 	%rd50, %r394, 4;
	add.s64 	%rd51, %rd48, %rd50;
	add.s64 	%rd91, %rd2, %rd51;
	add.s64 	%rd52, %rd8, %rd49;
	shl.b64 	%rd53, %rd52, 2;
	add.s64 	%rd90, %rd1, %rd53;
	neg.s32 	%r395, %r47;
$L__BB5_28:
	.pragma "nounroll";
	ld.global.u32 	%r190, [%rd90];
	st.global.u32 	[%rd91], %r190;
	add.s64 	%rd91, %rd91, 4;
	add.s64 	%rd90, %rd90, 4;
	add.s32 	%r395, %r395, 1;
	setp.ne.s32 	%p12, %r395, 0;
	@%p12 bra 	$L__BB5_28;
$L__BB5_29:
	setp.ge.s32 	%p13, %r46, %r128;
	@%p13 bra 	$L__BB5_36;
	sub.s32 	%r191, %r128, %r46;
	and.b32  	%r54, %r191, 3;
	setp.eq.s32 	%p14, %r54, 0;
	mov.u32 	%r398, %r46;
	@%p14 bra 	$L__BB5_33;
	mul.wide.s32 	%rd54, %r43, 4;
	add.s64 	%rd18, %rd2, %rd54;
	neg.s32 	%r396, %r54;
	mov.u32 	%r398, %r46;
$L__BB5_32:
	.pragma "nounroll";
	cvt.s64.s32 	%rd55, %r398;
	mul.wide.s32 	%rd56, %r398, 4;
	add.s64 	%rd57, %rd18, %rd56;
	add.s64 	%rd58, %rd9, %rd55;
	shl.b64 	%rd59, %rd58, 2;
	add.s64 	%rd60, %rd1, %rd59;
	ld.global.u32 	%r192, [%rd60];
	st.global.u32 	[%rd57], %r192;
	add.s32 	%r398, %r398, 1;
	add.s32 	%r396, %r396, 1;
	setp.ne.s32 	%p15, %r396, 0;
	@%p15 bra 	$L__BB5_32;
$L__BB5_33:
	sub.s32 	%r193, %r46, %r128;
	setp.gt.u32 	%p16, %r193, -4;
	@%p16 bra 	$L__BB5_36;
	sub.s32 	%r400, %r398, %r128;
	add.s64 	%rd19, %rd1, 8;
	mul.wide.s32 	%rd61, %r43, 4;
	add.s64 	%rd62, %rd61, %rd2;
	add.s64 	%rd20, %rd62, 8;
$L__BB5_35:
	cvt.s64.s32 	%rd63, %r398;
	add.s64 	%rd64, %rd9, %rd63;
	shl.b64 	%rd65, %rd64, 2;
	add.s64 	%rd66, %rd19, %rd65;
	mul.wide.s32 	%rd67, %r398, 4;
	add.s64 	%rd68, %rd20, %rd67;
	ld.global.u32 	%r194, [%rd66+-8];
	st.global.u32 	[%rd68+-8], %r194;
	ld.global.u32 	%r195, [%rd66+-4];
	st.global.u32 	[%rd68+-4], %r195;
	ld.global.u32 	%r196, [%rd66];
	st.global.u32 	[%rd68], %r196;
	ld.global.u32 	%r197, [%rd66+4];
	st.global.u32 	[%rd68+4], %r197;
	add.s32 	%r398, %r398, 4;
	add.s32 	%r400, %r400, 4;
	setp.eq.s32 	%p17, %r400, 0;
	@%p17 bra 	$L__BB5_36;
	bra.uni 	$L__BB5_35;
$L__BB5_36:
	setp.lt.s32 	%p18, %r128, 1;
	@%p18 bra 	$L__BB5_77;
	mul.wide.s32 	%rd69, %r43, 4;
	add.s64 	%rd25, %rd2, %rd69;
	and.b32  	%r64, %r128, 7;
	setp.lt.u32 	%p19, %r128, 8;
	mov.b32 	%r414, 0;
	@%p19 bra 	$L__BB5_56;
	and.b32  	%r414, %r128, 2147483640;
	mov.b32 	%r402, 0;
$L__BB5_39:
	.pragma "nounroll";
	shr.u32 	%r200, %r416, 2;
	xor.b32  	%r201, %r200, %r416;
	shl.b32 	%r202, %r420, 4;
	shl.b32 	%r203, %r201, 1;
	xor.b32  	%r204, %r202, %r203;
	xor.b32  	%r205, %r204, %r420;
	xor.b32  	%r77, %r205, %r201;
	add.s32 	%r206, %r415, %r77;
	add.s32 	%r207, %r206, 362437;
	cvt.rn.f32.u32 	%f29, %r207;
	fma.rn.f32 	%f30, %f29, 0f2F800000, 0f2F000000;
	cvt.f64.f32 	%fd1, %f30;
	setp.gtu.f64 	%p20, %fd1, 0d3FB999999999999A;
	mul.wide.u32 	%rd70, %r402, 4;
	add.s64 	%rd26, %rd25, %rd70;
	@%p20 bra 	$L__BB5_41;
	ld.global.u32 	%r208, [%rd26];
	sub.s32 	%r209, 1, %r208;
	st.global.u32 	[%rd26], %r209;
$L__BB5_41:
	shr.u32 	%r210, %r417, 2;
	xor.b32  	%r211, %r210, %r417;
	shl.b32 	%r212, %r77, 4;
	shl.b32 	%r213, %r211, 1;
	xor.b32  	%r214, %r212, %r213;
	xor.b32  	%r215, %r214, %r77;
	xor.b32  	%r78, %r215, %r211;
	add.s32 	%r216, %r415, %r78;
	add.s32 	%r217, %r216, 724874;
	cvt.rn.f32.u32 	%f31, %r217;
	fma.rn.f32 	%f32, %f31, 0f2F800000, 0f2F000000;
	cvt.f64.f32 	%fd2, %f32;
	setp.gtu.f64 	%p21, %fd2, 0d3FB999999999999A;
	@%p21 bra 	$L__BB5_43;
	ld.global.u32 	%r218, [%rd26+4];
	sub.s32 	%r219, 1, %r218;
	st.global.u32 	[%rd26+4], %r219;
$L__BB5_43:
	shr.u32 	%r220, %r418, 2;
	xor.b32  	%r221, %r220, %r418;
	shl.b32 	%r222, %r78, 4;
	shl.b32 	%r223, %r221, 1;
	xor.b32  	%r224, %r222, %r223;
	xor.b32  	%r225, %r224, %r78;
	xor.b32  	%r79, %r225, %r221;
	add.s32 	%r226, %r415, %r79;
	add.s32 	%r227, %r226, 1087311;
	cvt.rn.f32.u32 	%f33, %r227;
	fma.rn.f32 	%f34, %f33, 0f2F800000, 0f2F000000;
	cvt.f64.f32 	%fd3, %f34;
	setp.gtu.f64 	%p22, %fd3, 0d3FB999999999999A;
	@%p22 bra 	$L__BB5_45;
	ld.global.u32 	%r228, [%rd26+8];
	sub.s32 	%r229, 1, %r228;
	st.global.u32 	[%rd26+8], %r229;
$L__BB5_45:
	shr.u32 	%r230, %r419, 2;
	xor.b32  	%r231, %r230, %r419;
	shl.b32 	%r232, %r79, 4;
	shl.b32 	%r233, %r231, 1;
	xor.b32  	%r234, %r232, %r233;
	xor.b32  	%r235, %r234, %r79;
	xor.b32  	%r416, %r235, %r231;
	add.s32 	%r236, %r415, %r416;
	add.s32 	%r237, %r236, 1449748;
	cvt.rn.f32.u32 	%f35, %r237;
	fma.rn.f32 	%f36, %f35, 0f2F800000, 0f2F000000;
	cvt.f64.f32 	%fd4, %f36;
	setp.gtu.f64 	%p23, %fd4, 0d3FB999999999999A;
	@%p23 bra 	$L__BB5_47;
	ld.global.u32 	%r238, [%rd26+12];
	sub.s32 	%r239, 1, %r238;
	st.global.u32 	[%rd26+12], %r239;
$L__BB5_47:
	shr.u32 	%r240, %r420, 2;
	xor.b32  	%r241, %r240, %r420;
	shl.b32 	%r242, %r416, 4;
	shl.b32 	%r243, %r241, 1;
	xor.b32  	%r244, %r242, %r243;
	xor.b32  	%r245, %r244, %r416;
	xor.b32  	%r417, %r245, %r241;
	add.s32 	%r246, %r415, %r417;
	add.s32 	%r247, %r246, 1812185;
	cvt.rn.f32.u32 	%f37, %r247;
	fma.rn.f32 	%f38, %f37, 0f2F800000, 0f2F000000;
	cvt.f64.f32 	%fd5, %f38;
	setp.gtu.f64 	%p24, %fd5, 0d3FB999999999999A;
	@%p24 bra 	$L__BB5_49;
	ld.global.u32 	%r248, [%rd26+16];
	sub.s32 	%r249, 1, %r248;
	st.global.u32 	[%rd26+16], %r249;
$L__BB5_49:
	shr.u32 	%r250, %r77, 2;
	xor.b32  	%r251, %r250, %r77;
	shl.b32 	%r252, %r417, 4;
	shl.b32 	%r253, %r251, 1;
	xor.b32  	%r254, %r252, %r253;
	xor.b32  	%r255, %r254, %r417;
	xor.b32  	%r418, %r255, %r251;
	add.s32 	%r256, %r415, %r418;
	add.s32 	%r257, %r256, 2174622;
	cvt.rn.f32.u32 	%f39, %r257;
	fma.rn.f32 	%f40, %f39, 0f2F800000, 0f2F000000;
	cvt.f64.f32 	%fd6, %f40;
	setp.gtu.f64 	%p25, %fd6, 0d3FB999999999999A;
	@%p25 bra 	$L__BB5_51;
	ld.global.u32 	%r258, [%rd26+20];
	sub.s32 	%r259, 1, %r258;
	st.global.u32 	[%rd26+20], %r259;
$L__BB5_51:
	shr.u32 	%r260, %r78, 2;
	xor.b32  	%r261, %r260, %r78;
	shl.b32 	%r262, %r418, 4;
	shl.b32 	%r263, %r261, 1;
	xor.b32  	%r264, %r262, %r263;
	xor.b32  	%r265, %r264, %r418;
	xor.b32  	%r419, %r265, %r261;
	add.s32 	%r266, %r415, %r419;
	add.s32 	%r267, %r266, 2537059;
	cvt.rn.f32.u32 	%f41, %r267;
	fma.rn.f32 	%f42, %f41, 0f2F800000, 0f2F000000;
	cvt.f64.f32 	%fd7, %f42;
	setp.gtu.f64 	%p26, %fd7, 0d3FB999999999999A;
	@%p26 bra 	$L__BB5_53;
	ld.global.u32 	%r268, [%rd26+24];
	sub.s32 	%r269, 1, %r268;
	st.global.u32 	[%rd26+24], %r269;
$L__BB5_53:
	shr.u32 	%r270, %r79, 2;
	xor.b32  	%r271, %r270, %r79;
	shl.b32 	%r272, %r419, 4;
	shl.b32 	%r273, %r271, 1;
	xor.b32  	%r274, %r272, %r273;
	xor.b32  	%r275, %r274, %r419;
	xor.b32  	%r420, %r275, %r271;
	add.s32 	%r415, %r415, 2899496;
	add.s32 	%r276, %r420, %r415;
	cvt.rn.f32.u32 	%f43, %r276;
	fma.rn.f32 	%f44, %f43, 0f2F800000, 0f2F000000;
	cvt.f64.f32 	%fd8, %f44;
	setp.gtu.f64 	%p27, %fd8, 0d3FB999999999999A;
	@%p27 bra 	$L__BB5_55;
	ld.global.u32 	%r277, [%rd26+28];
	sub.s32 	%r278, 1, %r277;
	st.global.u32 	[%rd26+28], %r278;
$L__BB5_55:
	add.s32 	%r402, %r402, 8;
	setp.eq.s32 	%p28, %r402, %r414;
	@%p28 bra 	$L__BB5_56;
	bra.uni 	$L__BB5_39;
$L__BB5_56:
	setp.eq.s32 	%p29, %r64, 0;
	@%p29 bra 	$L__BB5_77;
	and.b32  	%r107, %r128, 3;
	setp.lt.u32 	%p30, %r64, 4;
	@%p30 bra 	$L__BB5_67;
	shr.u32 	%r279, %r416, 2;
	xor.b32  	%r280, %r279, %r416;
	shl.b32 	%r281, %r420, 4;
	shl.b32 	%r282, %r280, 1;
	xor.b32  	%r283, %r281, %r282;
	xor.b32  	%r284, %r283, %r420;
	xor.b32  	%r108, %r284, %r280;
	add.s32 	%r285, %r415, %r108;
	add.s32 	%r286, %r285, 362437;
	cvt.rn.f32.u32 	%f45, %r286;
	fma.rn.f32 	%f46, %f45, 0f2F800000, 0f2F000000;
	cvt.f64.f32 	%fd9, %f46;
	setp.gtu.f64 	%p31, %fd9, 0d3FB999999999999A;
	mul.wide.u32 	%rd71, %r414, 4;
	add.s64 	%rd30, %rd25, %rd71;
	@%p31 bra 	$L__BB5_60;
	ld.global.u32 	%r287, [%rd30];
	sub.s32 	%r288, 1, %r287;
	st.global.u32 	[%rd30], %r288;
$L__BB5_60:
	shr.u32 	%r289, %r417, 2;
	xor.b32  	%r290, %r289, %r417;
	shl.b32 	%r291, %r108, 4;
	shl.b32 	%r292, %r290, 1;
	xor.b32  	%r293, %r291, %r292;
	xor.b32  	%r294, %r293, %r108;
	xor.b32  	%r109, %r294, %r290;
	add.s32 	%r295, %r415, %r109;
	add.s32 	%r296, %r295, 724874;
	cvt.rn.f32.u32 	%f47, %r296;
	fma.rn.f32 	%f48, %f47, 0f2F800000, 0f2F000000;
	cvt.f64.f32 	%fd10, %f48;
	setp.gtu.f64 	%p32, %fd10, 0d3FB999999999999A;
	@%p32 bra 	$L__BB5_62;
	ld.global.u32 	%r297, [%rd30+4];
	sub.s32 	%r298, 1, %r297;
	st.global.u32 	[%rd30+4], %r298;
$L__BB5_62:
	shr.u32 	%r299, %r418, 2;
	xor.b32  	%r300, %r299, %r418;
	shl.b32 	%r301, %r109, 4;
	shl.b32 	%r302, %r300, 1;
	xor.b32  	%r303, %r301, %r302;
	xor.b32  	%r304, %r303, %r109;
	xor.b32  	%r110, %r304, %r300;
	add.s32 	%r305, %r415, %r110;
	add.s32 	%r306, %r305, 1087311;
	cvt.rn.f32.u32 	%f49, %r306;
	fma.rn.f32 	%f50, %f49, 0f2F800000, 0f2F000000;
	cvt.f64.f32 	%fd11, %f50;
	setp.gtu.f64 	%p33, %fd11, 0d3FB999999999999A;
	@%p33 bra 	$L__BB5_64;
	ld.global.u32 	%r307, [%rd30+8];
	sub.s32 	%r308, 1, %r307;
	st.global.u32 	[%rd30+8], %r308;
$L__BB5_64:
	shr.u32 	%r309, %r419, 2;
	xor.b32  	%r310, %r309, %r419;
	shl.b32 	%r311, %r110, 4;
	shl.b32 	%r312, %r310, 1;
	xor.b32  	%r313, %r311, %r312;
	xor.b32  	%r314, %r313, %r110;
	xor.b32  	%r111, %r314, %r310;
	add.s32 	%r415, %r415, 1449748;
	add.s32 	%r315, %r111, %r415;
	cvt.rn.f32.u32 	%f51, %r315;
	fma.rn.f32 	%f52, %f51, 0f2F800000, 0f2F000000;
	cvt.f64.f32 	%fd12, %f52;
	setp.gtu.f64 	%p34, %fd12, 0d3FB999999999999A;
	@%p34 bra 	$L__BB5_66;
	ld.global.u32 	%r316, [%rd30+12];
	sub.s32 	%r317, 1, %r316;
	st.global.u32 	[%rd30+12], %r317;
$L__BB5_66:
	add.s32 	%r414, %r414, 4;
	mov.u32 	%r416, %r420;
	mov.u32 	%r417, %r108;
	mov.u32 	%r418, %r109;
	mov.u32 	%r420, %r111;
$L__BB5_67:
	setp.eq.s32 	%p35, %r107, 0;
	@%p35 bra 	$L__BB5_77;
	setp.eq.s32 	%p36, %r107, 1;
	@%p36 bra 	$L__BB5_74;
	shr.u32 	%r318, %r416, 2;
	xor.b32  	%r319, %r318, %r416;
	shl.b32 	%r320, %r420, 4;
	shl.b32 	%r321, %r319, 1;
	xor.b32  	%r322, %r320, %r321;
	xor.b32  	%r323, %r322, %r420;
	xor.b32  	%r120, %r323, %r319;
	add.s32 	%r324, %r415, %r120;
	add.s32 	%r325, %r324, 362437;
	cvt.rn.f32.u32 	%f53, %r325;
	fma.rn.f32 	%f54, %f53, 0f2F800000, 0f2F000000;
	cvt.f64.f32 	%fd13, %f54;
	setp.gtu.f64 	%p37, %fd13, 0d3FB999999999999A;
	mul.wide.u32 	%rd72, %r414, 4;
	add.s64 	%rd31, %rd25, %rd72;
	@%p37 bra 	$L__BB5_71;
	ld.global.u32 	%r326, [%rd31];
	sub.s32 	%r327, 1, %r326;
	st.global.u32 	[%rd31], %r327;
$L__BB5_71:
	shr.u32 	%r328, %r417, 2;
	xor.b32  	%r329, %r328, %r417;
	shl.b32 	%r330, %r120, 4;
	shl.b32 	%r331, %r329, 1;
	xor.b32  	%r332, %r330, %r331;
	xor.b32  	%r333, %r332, %r120;
	xor.b32  	%r420, %r333, %r329;
	add.s32 	%r415, %r415, 724874;
	add.s32 	%r334, %r420, %r415;
	cvt.rn.f32.u32 	%f55, %r334;
	fma.rn.f32 	%f56, %f55, 0f2F800000, 0f2F000000;
	cvt.f64.f32 	%fd14, %f56;
	setp.gtu.f64 	%p38, %fd14, 0d3FB999999999999A;
	@%p38 bra 	$L__BB5_73;
	ld.global.u32 	%r335, [%rd31+4];
	sub.s32 	%r336, 1, %r335;
	st.global.u32 	[%rd31+4], %r336;
$L__BB5_73:
	add.s32 	%r414, %r414, 2;
	mov.u32 	%r416, %r418;
$L__BB5_74:
	and.b32  	%r337, %r128, 1;
	setp.eq.b32 	%p39, %r337, 1;
	not.pred 	%p40, %p39;
	@%p40 bra 	$L__BB5_77;
	shr.u32 	%r338, %r416, 2;
	xor.b32  	%r339, %r338, %r416;
	shl.b32 	%r340, %r420, 4;
	shl.b32 	%r341, %r339, 1;
	xor.b32  	%r342, %r340, %r341;
	xor.b32  	%r343, %r342, %r420;
	xor.b32  	%r344, %r343, %r339;
	add.s32 	%r345, %r415, %r344;
	add.s32 	%r346, %r345, 362437;
	cvt.rn.f32.u32 	%f57, %r346;
	fma.rn.f32 	%f58, %f57, 0f2F800000, 0f2F000000;
	cvt.f64.f32 	%fd15, %f58;
	setp.gtu.f64 	%p41, %fd15, 0d3FB999999999999A;
	@%p41 bra 	$L__BB5_77;
	mul.wide.u32 	%rd73, %r414, 4;
	add.s64 	%rd74, %rd25, %rd73;
	ld.global.u32 	%r347, [%rd74];
	sub.s32 	%r348, 1, %r347;
	st.global.u32 	[%rd74], %r348;
$L__BB5_77:
	ret;

}


// ===== COMPILED SASS (sm_100) =====

	.target	sm_100

	.elftype	@"ET_EXEC"


//--------------------- .note.nv.tkinfo           --------------------------
	.section	.note.nv.tkinfo,"",@"SHT_NOTE"
	.sectionflags	@"SHF_NOTE_NV_TKINFO"
	.tkinfo
        /*0018*/ 	.word	0x00000002
        /*0030*/ 	.string	""
        /*0030*/ 	.string	"ptxas"
        /*0030*/ 	.string	"Cuda compilation tools, release 13.0, V13.0.88"
        /*0030*/ 	.string	"Build cuda_13.0.r13.0/compiler.36424714_0"
        /*0030*/ 	.string	"-arch sm_100 -m 64 "



//--------------------- .note.nv.cuinfo           --------------------------
	.section	.note.nv.cuinfo,"",@"SHT_NOTE"
	.sectionflags	@"SHF_NOTE_NV_CUINFO"
        /*0018*/ 	.short	0x0002
        /*001a*/ 	.short	0x0064
        /*001c*/ 	.short	0x0082
	.zero		2


//--------------------- .nv.info                  --------------------------
	.section	.nv.info,"",@"SHT_CUDA_INFO"
	.align	4


	//----- nvinfo : EIATTR_REGCOUNT
	.align		4
        /*0000*/ 	.byte	0x04, 0x2f
        /*0002*/ 	.short	(.L_10 - .L_9)
	.align		4
.L_9:
        /*0004*/ 	.word	index@(_Z11curand_initP17curandStateXORWOWj)
        /*0008*/ 	.word	0x0000001f


	//----- nvinfo : EIATTR_FRAME_SIZE
	.align		4
.L_10:
        /*000c*/ 	.byte	0x04, 0x11
        /*000e*/ 	.short	(.L_12 - .L_11)
	.align		4
.L_11:
        /*0010*/ 	.word	index@(_Z11curand_initP17curandStateXORWOWj)
        /*0014*/ 	.word	0x00000000


	//----- nvinfo : EIATTR_REGCOUNT
	.align		4
.L_12:
        /*0018*/ 	.byte	0x04, 0x2f
        /*001a*/ 	.short	(.L_14 - .L_13)
	.align		4
.L_13:
        /*001c*/ 	.word	index@(_Z4initPiiP17curandStateXORWOW)
        /*0020*/ 	.word	0x0000001a


	//----- nvinfo : EIATTR_FRAME_SIZE
	.align		4
.L_14:
        /*0024*/ 	.byte	0x04, 0x11
        /*0026*/ 	.short	(.L_16 - .L_15)
	.align		4
.L_15:
        /*0028*/ 	.word	index@(_Z4initPiiP17curandStateXORWOW)
        /*002c*/ 	.word	0x00000000


	//----- nvinfo : EIATTR_REGCOUNT
	.align		4
.L_16:
        /*0030*/ 	.byte	0x04, 0x2f
        /*0032*/ 	.short	(.L_18 - .L_17)
	.align		4
.L_17:
        /*0034*/ 	.word	index@(_Z8evaluatePiS_iiS_S_)
        /*0038*/ 	.word	0x00000020


	//----- nvinfo : EIATTR_FRAME_SIZE
	.align		4
.L_18:
        /*003c*/ 	.byte	0x04, 0x11
        /*003e*/ 	.short	(.L_20 - .L_19)
	.align		4
.L_19:
        /*0040*/ 	.word	index@(_Z8evaluatePiS_iiS_S_)
        /*0044*/ 	.word	0x00000000


	//----- nvinfo : EIATTR_REGCOUNT
	.align		4
.L_20:
        /*0048*/ 	.byte	0x04, 0x2f
        /*004a*/ 	.short	(.L_22 - .L_21)
	.align		4
.L_21:
        /*004c*/ 	.word	index@(_Z8get_bestPiS_i)
        /*0050*/ 	.word	0x0000000c


	//----- nvinfo : EIATTR_FRAME_SIZE
	.align		4
.L_22:
        /*0054*/ 	.byte	0x04, 0x11
        /*0056*/ 	.short	(.L_24 - .L_23)
	.align		4
.L_23:
        /*0058*/ 	.word	index@(_Z8get_bestPiS_i)
        /*005c*/ 	.word	0x00000000


	//----- nvinfo : EIATTR_REGCOUNT
	.align		4
.L_24:
        /*0060*/ 	.byte	0x04, 0x2f
        /*0062*/ 	.short	(.L_26 - .L_25)
	.align		4
.L_25:
        /*0064*/ 	.word	index@(_Z9prefixsumPii)
        /*0068*/ 	.word	0x0000000c


	//----- nvinfo : EIATTR_FRAME_SIZE
	.align		4
.L_26:
        /*006c*/ 	.byte	0x04, 0x11
        /*006e*/ 	.short	(.L_28 - .L_27)
	.align		4
.L_27:
        /*0070*/ 	.word	index@(_Z9prefixsumPii)
        /*0074*/ 	.word	0x00000000


	//----- nvinfo : EIATTR_REGCOUNT
	.align		4
.L_28:
        /*0078*/ 	.byte	0x04, 0x2f
        /*007a*/ 	.short	(.L_30 - .L_29)
	.align		4
.L_29:
        /*007c*/ 	.word	index@(_Z8generatePiS_S_iP17curandStateXORWOWS_)
        /*0080*/ 	.word	0x00000020


	//----- nvinfo : EIATTR_FRAME_SIZE
	.align		4
.L_30:
        /*0084*/ 	.byte	0x04, 0x11
        /*0086*/ 	.short	(.L_32 - .L_31)
	.align		4
.L_31:
        /*0088*/ 	.word	index@(_Z8generatePiS_S_iP17curandStateXORWOWS_)
        /*008c*/ 	.word	0x00000000


	//----- nvinfo : EIATTR_MIN_STACK_SIZE
	.align		4
.L_32:
        /*0090*/ 	.byte	0x04, 0x12
        /*0092*/ 	.short	(.L_34 - .L_33)
	.align		4
.L_33:
        /*0094*/ 	.word	index@(_Z8generatePiS_S_iP17curandStateXORWOWS_)
        /*0098*/ 	.word	0x00000000


	//----- nvinfo : EIATTR_MIN_STACK_SIZE
	.align		4
.L_34:
        /*009c*/ 	.byte	0x04, 0x12
        /*009e*/ 	.short	(.L_36 - .L_35)
	.align		4
.L_35:
        /*00a0*/ 	.word	index@(_Z9prefixsumPii)
        /*00a4*/ 	.word	0x00000000


	//----- nvinfo : EIATTR_MIN_STACK_SIZE
	.align		4
.L_36:
        /*00a8*/ 	.byte	0x04, 0x12
        /*00aa*/ 	.short	(.L_38 - .L_37)
	.align		4
.L_37:
        /*00ac*/ 	.word	index@(_Z8get_bestPiS_i)
        /*00b0*/ 	.word	0x00000000


	//----- nvinfo : EIATTR_MIN_STACK_SIZE
	.align		4
.L_38:
        /*00b4*/ 	.byte	0x04, 0x12
        /*00b6*/ 	.short	(.L_40 - .L_39)
	.align		4
.L_39:
        /*00b8*/ 	.word	index@(_Z8evaluatePiS_iiS_S_)
        /*00bc*/ 	.word	0x00000000


	//----- nvinfo : EIATTR_MIN_STACK_SIZE
	.align		4
.L_40:
        /*00c0*/ 	.byte	0x04, 0x12
        /*00c2*/ 	.short	(.L_42 - .L_41)
	.align		4
.L_41:
        /*00c4*/ 	.word	index@(_Z4initPiiP17curandStateXORWOW)
        /*00c8*/ 	.word	0x00000000


	//----- nvinfo : EIATTR_MIN_STACK_SIZE
	.align		4
.L_42:
        /*00cc*/ 	.byte	0x04, 0x12
        /*00ce*/ 	.short	(.L_44 - .L_43)
	.align		4
.L_43:
        /*00d0*/ 	.word	index@(_Z11curand_initP17curandStateXORWOWj)
        /*00d4*/ 	.word	0x00000000
.L_44:


//--------------------- .nv.compat                --------------------------
	.section	.nv.compat,"",@"SHT_CUDA_COMPAT_INFO"
	.align	4
        /*0000*/ 	.byte	0x02, 0x09, 0x00, 0x00, 0x02, 0x02, 0x01, 0x00, 0x02, 0x05, 0x05, 0x00, 0x03, 0x07, 0x01, 0x01
        /*0010*/ 	.byte	0x02, 0x03, 0x00, 0x00, 0x02, 0x06, 0x01, 0x00, 0x04, 0x0b, 0x08, 0x00, 0x01, 0x00, 0x00, 0x00
        /*0020*/ 	.byte	0x00, 0x00, 0x00, 0x00


//--------------------- .nv.info._Z8generatePiS_S_iP17curandStateXORWOWS_ --------------------------
	.section	.nv.info._Z8generatePiS_S_iP17curandStateXORWOWS_,"",@"SHT_CUDA_INFO"
	.sectionflags	@""
	.align	4


	//----- nvinfo : EIATTR_CUDA_API_VERSION
	.align		4
        /*0000*/ 	.byte	0x04, 0x37
        /*0002*/ 	.short	(.L_46 - .L_45)
.L_45:
        /*0004*/ 	.word	0x00000082


	//----- nvinfo : EIATTR_KPARAM_INFO
	.align		4
.L_46:
        /*0008*/ 	.byte	0x04, 0x17
        /*000a*/ 	.short	(.L_48 - .L_47)
.L_47:
        /*000c*/ 	.word	0x00000000
        /*0010*/ 	.short	0x0005
        /*0012*/ 	.short	0x0028
        /*0014*/ 	.byte	0x00, 0xf5, 0x21, 0x00


	//----- nvinfo : EIATTR_KPARAM_INFO
	.align		4
.L_48:
        /*0018*/ 	.byte	0x04, 0x17
        /*001a*/ 	.short	(.L_50 - .L_49)
.L_49:
        /*001c*/ 	.word	0x00000000
        /*0020*/ 	.short	0x0004
        /*0022*/ 	.short	0x0020
        /*0024*/ 	.byte	0x00, 0xf5, 0x21, 0x00


	//----- nvinfo : EIATTR_KPARAM_INFO
	.align		4
.L_50:
        /*0028*/ 	.byte	0x04, 0x17
        /*002a*/ 	.short	(.L_52 - .L_51)
.L_51:
        /*002c*/ 	.word	0x00000000
        /*0030*/ 	.short	0x0003
        /*0032*/ 	.short	0x0018
        /*0034*/ 	.byte	0x00, 0xf0, 0x11, 0x00


	//----- nvinfo : EIATTR_KPARAM_INFO
	.align		4
.L_52:
        /*0038*/ 	.byte	0x04, 0x17
        /*003a*/ 	.short	(.L_54 - .L_53)
.L_53:
        /*003c*/ 	.word	0x00000000
        /*0040*/ 	.short	0x0002
        /*0042*/ 	.short	0x0010
        /*0044*/ 	.byte	0x00, 0xf5, 0x21, 0x00


	//----- nvinfo : EIATTR_KPARAM_INFO
	.align		4
.L_54:
        /*0048*/ 	.byte	0x04, 0x17
        /*004a*/ 	.short	(.L_56 - .L_55)
.L_55:
        /*004c*/ 	.word	0x00000000
        /*0050*/ 	.short	0x0001
        /*0052*/ 	.short	0x0008
        /*0054*/ 	.byte	0x00, 0xf5, 0x21, 0x00


	//----- nvinfo : EIATTR_KPARAM_INFO
	.align		4
.L_56:
        /*0058*/ 	.byte	0x04, 0x17
        /*005a*/ 	.short	(.L_58 - .L_57)
.L_57:
        /*005c*/ 	.word	0x00000000
        /*0060*/ 	.short	0x0000
        /*0062*/ 	.short	0x0000
        /*0064*/ 	.byte	0x00, 0xf5, 0x21, 0x00


	//----- nvinfo : EIATTR_SPARSE_MMA_MASK
	.align		4
.L_58:
        /*0068*/ 	.byte	0x03, 0x50
        /*006a*/ 	.short	0x0000


	//----- nvinfo : EIATTR_MAXREG_COUNT
	.align		4
        /*006c*/ 	.byte	0x03, 0x1b
        /*006e*/ 	.short	0x00ff


	//----- nvinfo : EIATTR_MERCURY_ISA_VERSION
	.align		4
        /*0070*/ 	.byte	0x03, 0x5f
        /*0072*/ 	.short	0x0101


	//----- nvinfo : EIATTR_VRC_CTA_INIT_COUNT
	.align		4
        /*0074*/ 	.byte	0x02, 0x4a
	.zero		1
	.zero		1


	//----- nvinfo : EIATTR_EXIT_INSTR_OFFSETS
	.align		4
        /*0078*/ 	.byte	0x04, 0x1c
        /*007a*/ 	.short	(.L_60 - .L_59)


	//   ....[0]....
.L_59:
        /*007c*/ 	.word	0x000000a0


	//   ....[1]....
        /*0080*/ 	.word	0x00000480


	//   ....[2]....
        /*0084*/ 	.word	0x00000630


	//   ....[3]....
        /*0088*/ 	.word	0x00000760


	//   ....[4]....
        /*008c*/ 	.word	0x00000860


	//   ....[5]....
        /*0090*/ 	.word	0x00001d10


	//   ....[6]....
        /*0094*/ 	.word	0x00002cd0


	//   ....[7]....
        /*0098*/ 	.word	0x00003120


	//   ....[8]....
        /*009c*/ 	.word	0x000033c0


	//   ....[9]....
        /*00a0*/ 	.word	0x000034a0


	//   ....[10]....
        /*00a4*/ 	.word	0x000034f0


	//----- nvinfo : EIATTR_CRS_STACK_SIZE
	.align		4
.L_60:
        /*00a8*/ 	.byte	0x04, 0x1e
        /*00aa*/ 	.short	(.L_62 - .L_61)
.L_61:
        /*00ac*/ 	.word	0x00000000


	//----- nvinfo : EIATTR_CBANK_PARAM_SIZE
	.align		4
.L_62:
        /*00b0*/ 	.byte	0x03, 0x19
        /*00b2*/ 	.short	0x0030


	//----- nvinfo : EIATTR_PARAM_CBANK
	.align		4
        /*00b4*/ 	.byte	0x04, 0x0a
        /*00b6*/ 	.short	(.L_64 - .L_63)
	.align		4
.L_63:
        /*00b8*/ 	.word	index@(.nv.constant0._Z8generatePiS_S_iP17curandStateXORWOWS_)
        /*00bc*/ 	.short	0x0380
        /*00be*/ 	.short	0x0030


	//----- nvinfo : EIATTR_SW_WAR
	.align		4
.L_64:
        /*00c0*/ 	.byte	0x04, 0x36
        /*00c2*/ 	.short	(.L_66 - .L_65)
.L_65:
        /*00c4*/ 	.word	0x00000008
.L_66:


//--------------------- .nv.info._Z9prefixsumPii  --------------------------
	.section	.nv.info._Z9prefixsumPii,"",@"SHT_CUDA_INFO"
	.sectionflags	@""
	.align	4


	//----- nvinfo : EIATTR_CUDA_API_VERSION
	.align		4
        /*0000*/ 	.byte	0x04, 0x37
        /*0002*/ 	.short	(.L_68 - .L_67)
.L_67:
        /*0004*/ 	.word	0x00000082


	//----- nvinfo : EIATTR_KPARAM_INFO
	.align		4
.L_68:
        /*0008*/ 	.byte	0x04, 0x17
        /*000a*/ 	.short	(.L_70 - .L_69)
.L_69:
        /*000c*/ 	.word	0x00000000
        /*0010*/ 	.short	0x0001
        /*0012*/ 	.short	0x0008
        /*0014*/ 	.byte	0x00, 0xf0, 0x11, 0x00


	//----- nvinfo : EIATTR_KPARAM_INFO
	.align		4
.L_70:
        /*0018*/ 	.byte	0x04, 0x17
        /*001a*/ 	.short	(.L_72 - .L_71)
.L_71:
        /*001c*/ 	.word	0x00000000
        /*0020*/ 	.short	0x0000
        /*0022*/ 	.short	0x0000
        /*0024*/ 	.byte	0x00, 0xf5, 0x21, 0x00


	//----- nvinfo : EIATTR_SPARSE_MMA_MASK
	.align		4
.L_72:
        /*0028*/ 	.byte	0x03, 0x50
        /*002a*/ 	.short	0x0000


	//----- nvinfo : EIATTR_MAXREG_COUNT
	.align		4
        /*002c*/ 	.byte	0x03, 0x1b
        /*002e*/ 	.short	0x00ff


	//----- nvinfo : EIATTR_NUM_BARRIERS
	.align		4
        /*0030*/ 	.byte	0x02, 0x4c
        /*0032*/ 	.byte	0x01
	.zero		1


	//----- nvinfo : EIATTR_MERCURY_ISA_VERSION
	.align		4
        /*0034*/ 	.byte	0x03, 0x5f
        /*0036*/ 	.short	0x0101


	//----- nvinfo : EIATTR_VRC_CTA_INIT_COUNT
	.align		4
        /*0038*/ 	.byte	0x02, 0x4a
	.zero		1
	.zero		1


	//----- nvinfo : EIATTR_EXIT_INSTR_OFFSETS
	.align		4
        /*003c*/ 	.byte	0x04, 0x1c
        /*003e*/ 	.short	(.L_74 - .L_73)


	//   ....[0]....
.L_73:
        /*0040*/ 	.word	0x00000260


	//----- nvinfo : EIATTR_CRS_STACK_SIZE
	.align		4
.L_74:
        /*0044*/ 	.byte	0x04, 0x1e
        /*0046*/ 	.short	(.L_76 - .L_75)
.L_75:
        /*0048*/ 	.word	0x00000000


	//----- nvinfo : EIATTR_CBANK_PARAM_SIZE
	.align		4
.L_76:
        /*004c*/ 	.byte	0x03, 0x19
        /*004e*/ 	.short	0x000c


	//----- nvinfo : EIATTR_PARAM_CBANK
	.align		4
        /*0050*/ 	.byte	0x04, 0x0a
        /*0052*/ 	.short	(.L_78 - .L_77)
	.align		4
.L_77:
        /*0054*/ 	.word	index@(.nv.constant0._Z9prefixsumPii)
        /*0058*/ 	.short	0x0380
        /*005a*/ 	.short	0x000c


	//----- nvinfo : EIATTR_SW_WAR
	.align		4
.L_78:
        /*005c*/ 	.byte	0x04, 0x36
        /*005e*/ 	.short	(.L_80 - .L_79)
.L_79:
        /*0060*/ 	.word	0x00000008
.L_80:


//--------------------- .nv.info._Z8get_bestPiS_i --------------------------
	.section	.nv.info._Z8get_bestPiS_i,"",@"SHT_CUDA_INFO"
	.sectionflags	@""
	.align	4


	//----- nvinfo : EIATTR_CUDA_API_VERSION
	.align		4
        /*0000*/ 	.byte	0x04, 0x37
        /*0002*/ 	.short	(.L_82 - .L_81)
.L_81:
        /*0004*/ 	.word	0x00000082


	//----- nvinfo : EIATTR_KPARAM_INFO
	.align		4
.L_82:
        /*0008*/ 	.byte	0x04, 0x17
        /*000a*/ 	.short	(.L_84 - .L_83)
.L_83:
        /*000c*/ 	.word	0x00000000
        /*0010*/ 	.short	0x0002
        /*0012*/ 	.short	0x0010
        /*0014*/ 	.byte	0x00, 0xf0, 0x11, 0x00


	//----- nvinfo : EIATTR_KPARAM_INFO
	.align		4
.L_84:
        /*0018*/ 	.byte	0x04, 0x17
        /*001a*/ 	.short	(.L_86 - .L_85)
.L_85:
        /*001c*/ 	.word	0x00000000
        /*0020*/ 	.short	0x0001
        /*0022*/ 	.short	0x0008
        /*0024*/ 	.byte	0x00, 0xf5, 0x21, 0x00


	//----- nvinfo : EIATTR_KPARAM_INFO
	.align		4
.L_86:
        /*0028*/ 	.byte	0x04, 0x17
        /*002a*/ 	.short	(.L_88 - .L_87)
.L_87:
        /*002c*/ 	.word	0x00000000
        /*0030*/ 	.short	0x0000
        /*0032*/ 	.short	0x0000
        /*0034*/ 	.byte	0x00, 0xf5, 0x21, 0x00


	//----- nvinfo : EIATTR_SPARSE_MMA_MASK
	.align		4
.L_88:
        /*0038*/ 	.byte	0x03, 0x50
        /*003a*/ 	.short	0x0000


	//----- nvinfo : EIATTR_MAXREG_COUNT
	.align		4
        /*003c*/ 	.byte	0x03, 0x1b
        /*003e*/ 	.short	0x00ff


	//----- nvinfo : EIATTR_NUM_BARRIERS
	.align		4
        /*0040*/ 	.byte	0x02, 0x4c
        /*0042*/ 	.byte	0x01
	.zero		1


	//----- nvinfo : EIATTR_MERCURY_ISA_VERSION
	.align		4
        /*0044*/ 	.byte	0x03, 0x5f
        /*0046*/ 	.short	0x0101


	//----- nvinfo : EIATTR_VRC_CTA_INIT_COUNT
	.align		4
        /*0048*/ 	.byte	0x02, 0x4a
	.zero		1
	.zero		1


	//----- nvinfo : EIATTR_EXIT_INSTR_OFFSETS
	.align		4
        /*004c*/ 	.byte	0x04, 0x1c
        /*004e*/ 	.short	(.L_90 - .L_89)


	//   ....[0]....
.L_89:
        /*0050*/ 	.word	0x000002b0


	//   ....[1]....
        /*0054*/ 	.word	0x00000320


	//----- nvinfo : EIATTR_CRS_STACK_SIZE
	.align		4
.L_90:
        /*0058*/ 	.byte	0x04, 0x1e
        /*005a*/ 	.short	(.L_92 - .L_91)
.L_91:
        /*005c*/ 	.word	0x00000000


	//----- nvinfo : EIATTR_CBANK_PARAM_SIZE
	.align		4
.L_92:
        /*0060*/ 	.byte	0x03, 0x19
        /*0062*/ 	.short	0x0014


	//----- nvinfo : EIATTR_PARAM_CBANK
	.align		4
        /*0064*/ 	.byte	0x04, 0x0a
        /*0066*/ 	.short	(.L_94 - .L_93)
	.align		4
.L_93:
        /*0068*/ 	.word	index@(.nv.constant0._Z8get_bestPiS_i)
        /*006c*/ 	.short	0x0380
        /*006e*/ 	.short	0x0014


	//----- nvinfo : EIATTR_SW_WAR
	.align		4
.L_94:
        /*0070*/ 	.byte	0x04, 0x36
        /*0072*/ 	.short	(.L_96 - .L_95)
.L_95:
        /*0074*/ 	.word	0x00000008
.L_96:


//--------------------- .nv.info._Z8evaluatePiS_iiS_S_ --------------------------
	.section	.nv.info._Z8evaluatePiS_iiS_S_,"",@"SHT_CUDA_INFO"
	.sectionflags	@""
	.align	4


	//----- nvinfo : EIATTR_CUDA_API_VERSION
	.align		4
        /*0000*/ 	.byte	0x04, 0x37
        /*0002*/ 	.short	(.L_98 - .L_97)
.L_97:
        /*0004*/ 	.word	0x00000082


	//----- nvinfo : EIATTR_KPARAM_INFO
	.align		4
.L_98:
        /*0008*/ 	.byte	0x04, 0x17
        /*000a*/ 	.short	(.L_100 - .L_99)
.L_99:
        /*000c*/ 	.word	0x00000000
        /*0010*/ 	.short	0x0005
        /*0012*/ 	.short	0x0020
        /*0014*/ 	.byte	0x00, 0xf5, 0x21, 0x00


	//----- nvinfo : EIATTR_KPARAM_INFO
	.align		4
.L_100:
        /*0018*/ 	.byte	0x04, 0x17
        /*001a*/ 	.short	(.L_102 - .L_101)
.L_101:
        /*001c*/ 	.word	0x00000000
        /*0020*/ 	.short	0x0004
        /*0022*/ 	.short	0x0018
        /*0024*/ 	.byte	0x00, 0xf5, 0x21, 0x00


	//----- nvinfo : EIATTR_KPARAM_INFO
	.align		4
.L_102:
        /*0028*/ 	.byte	0x04, 0x17
        /*002a*/ 	.short	(.L_104 - .L_103)
.L_103:
        /*002c*/ 	.word	0x00000000
        /*0030*/ 	.short	0x0003
        /*0032*/ 	.short	0x0014
        /*0034*/ 	.byte	0x00, 0xf0, 0x11, 0x00


	//----- nvinfo : EIATTR_KPARAM_INFO
	.align		4
.L_104:
        /*0038*/ 	.byte	0x04, 0x17
        /*003a*/ 	.short	(.L_106 - .L_105)
.L_105:
        /*003c*/ 	.word	0x00000000
        /*0040*/ 	.short	0x0002
        /*0042*/ 	.short	0x0010
        /*0044*/ 	.byte	0x00, 0xf0, 0x11, 0x00


	//----- nvinfo : EIATTR_KPARAM_INFO
	.align		4
.L_106:
        /*0048*/ 	.byte	0x04, 0x17
        /*004a*/ 	.short	(.L_108 - .L_107)
.L_107:
        /*004c*/ 	.word	0x00000000
        /*0050*/ 	.short	0x0001
        /*0052*/ 	.short	0x0008
        /*0054*/ 	.byte	0x00, 0xf5, 0x21, 0x00


	//----- nvinfo : EIATTR_KPARAM_INFO
	.align		4
.L_108:
        /*0058*/ 	.byte	0x04, 0x17
        /*005a*/ 	.short	(.L_110 - .L_109)
.L_109:
        /*005c*/ 	.word	0x00000000
        /*0060*/ 	.short	0x0000
        /*0062*/ 	.short	0x0000
        /*0064*/ 	.byte	0x00, 0xf5, 0x21, 0x00


	//----- nvinfo : EIATTR_SPARSE_MMA_MASK
	.align		4
.L_110:
        /*0068*/ 	.byte	0x03, 0x50
        /*006a*/ 	.short	0x0000


	//----- nvinfo : EIATTR_MAXREG_COUNT
	.align		4
        /*006c*/ 	.byte	0x03, 0x1b
        /*006e*/ 	.short	0x00ff


	//----- nvinfo : EIATTR_MERCURY_ISA_VERSION
	.align		4
        /*0070*/ 	.byte	0x03, 0x5f
        /*0072*/ 	.short	0x0101


	//----- nvinfo : EIATTR_VRC_CTA_INIT_COUNT
	.align		4
        /*0074*/ 	.byte	0x02, 0x4a
	.zero		1
	.zero		1


	//----- nvinfo : EIATTR_EXIT_INSTR_OFFSETS
	.align		4
        /*0078*/ 	.byte	0x04, 0x1c
        /*007a*/ 	.short	(.L_112 - .L_111)


	//   ....[0]....
.L_111:
        /*007c*/ 	.word	0x00000c10


	//   ....[1]....
        /*0080*/ 	.word	0x00000c30


	//----- nvinfo : EIATTR_CBANK_PARAM_SIZE
	.align		4
.L_112:
        /*0084*/ 	.byte	0x03, 0x19
        /*0086*/ 	.short	0x0028


	//----- nvinfo : EIATTR_PARAM_CBANK
	.align		4
        /*0088*/ 	.byte	0x04, 0x0a
        /*008a*/ 	.short	(.L_114 - .L_113)
	.align		4
.L_113:
        /*008c*/ 	.word	index@(.nv.constant0._Z8evaluatePiS_iiS_S_)
        /*0090*/ 	.short	0x0380
        /*0092*/ 	.short	0x0028


	//----- nvinfo : EIATTR_SW_WAR
	.align		4
.L_114:
        /*0094*/ 	.byte	0x04, 0x36
        /*0096*/ 	.short	(.L_116 - .L_115)
.L_115:
        /*0098*/ 	.word	0x00000008
.L_116:


//--------------------- .nv.info._Z4initPiiP17curandStateXORWOW --------------------------
	.section	.nv.info._Z4initPiiP17curandStateXORWOW,"",@"SHT_CUDA_INFO"
	.sectionflags	@""
	.align	4


	//----- nvinfo : EIATTR_CUDA_API_VERSION
	.align		4
        /*0000*/ 	.byte	0x04, 0x37
        /*0002*/ 	.short	(.L_118 - .L_117)
.L_117:
        /*0004*/ 	.word	0x00000082


	//----- nvinfo : EIATTR_KPARAM_INFO
	.align		4
.L_118:
        /*0008*/ 	.byte	0x04, 0x17
        /*000a*/ 	.short	(.L_120 - .L_119)
.L_119:
        /*000c*/ 	.word	0x00000000
        /*0010*/ 	.short	0x0002
        /*0012*/ 	.short	0x0010
        /*0014*/ 	.byte	0x00, 0xf5, 0x21, 0x00


	//----- nvinfo : EIATTR_KPARAM_INFO
	.align		4
.L_120:
        /*0018*/ 	.byte	0x04, 0x17
        /*001a*/ 	.short	(.L_122 - .L_121)
.L_121:
        /*001c*/ 	.word	0x00000000
        /*0020*/ 	.short	0x0001
        /*0022*/ 	.short	0x0008
        /*0024*/ 	.byte	0x00, 0xf0, 0x11, 0x00


	//----- nvinfo : EIATTR_KPARAM_INFO
	.align		4
.L_122:
        /*0028*/ 	.byte	0x04, 0x17
        /*002a*/ 	.short	(.L_124 - .L_123)
.L_123:
        /*002c*/ 	.word	0x00000000
        /*0030*/ 	.short	0x0000
        /*0032*/ 	.short	0x0000
        /*0034*/ 	.byte	0x00, 0xf5, 0x21, 0x00


	//----- nvinfo : EIATTR_SPARSE_MMA_MASK
	.align		4
.L_124:
        /*0038*/ 	.byte	0x03, 0x50
        /*003a*/ 	.short	0x0000


	//----- nvinfo : EIATTR_MAXREG_COUNT
	.align		4
        /*003c*/ 	.byte	0x03, 0x1b
        /*003e*/ 	.short	0x00ff


	//----- nvinfo : EIATTR_MERCURY_ISA_VERSION
	.align		4
        /*0040*/ 	.byte	0x03, 0x5f
        /*0042*/ 	.short	0x0101


	//----- nvinfo : EIATTR_VRC_CTA_INIT_COUNT
	.align		4
        /*0044*/ 	.byte	0x02, 0x4a
	.zero		1
	.zero		1


	//----- nvinfo : EIATTR_EXIT_INSTR_OFFSETS
	.align		4
        /*0048*/ 	.byte	0x04, 0x1c
        /*004a*/ 	.short	(.L_126 - .L_125)


	//   ....[0]....
.L_125:
        /*004c*/ 	.word	0x00000030


	//   ....[1]....
        /*0050*/ 	.word	0x000005f0


	//   ....[2]....
        /*0054*/ 	.word	0x00000870


	//   ....[3]....
        /*0058*/ 	.word	0x000009a0


	//----- nvinfo : EIATTR_CBANK_PARAM_SIZE
	.align		4
.L_126:
        /*005c*/ 	.byte	0x03, 0x19
        /*005e*/ 	.short	0x0018


	//----- nvinfo : EIATTR_PARAM_CBANK
	.align		4
        /*0060*/ 	.byte	0x04, 0x0a
        /*0062*/ 	.short	(.L_128 - .L_127)
	.align		4
.L_127:
        /*0064*/ 	.word	index@(.nv.constant0._Z4initPiiP17curandStateXORWOW)
        /*0068*/ 	.short	0x0380
        /*006a*/ 	.short	0x0018


	//----- nvinfo : EIATTR_SW_WAR
	.align		4
.L_128:
        /*006c*/ 	.byte	0x04, 0x36
        /*006e*/ 	.short	(.L_130 - .L_129)
.L_129:
        /*0070*/ 	.word	0x00000008
.L_130:


//--------------------- .nv.info._Z11curand_initP17curandStateXORWOWj --------------------------
	.section	.nv.info._Z11curand_initP17curandStateXORWOWj,"",@"SHT_CUDA_INFO"
	.sectionflags	@""
	.align	4


	//----- nvinfo : EIATTR_CUDA_API_VERSION
	.align		4
        /*0000*/ 	.byte	0x04, 0x37
        /*0002*/ 	.short	(.L_132 - .L_131)
.L_131:
        /*0004*/ 	.word	0x00000082


	//----- nvinfo : EIATTR_KPARAM_INFO
	.align		4
.L_132:
        /*0008*/ 	.byte	0x04, 0x17
        /*000a*/ 	.short	(.L_134 - .L_133)
.L_133:
        /*000c*/ 	.word	0x00000000
        /*0010*/ 	.short	0x0001
        /*0012*/ 	.short	0x0008
        /*0014*/ 	.byte	0x00, 0xf0, 0x11, 0x00


	//----- nvinfo : EIATTR_KPARAM_INFO
	.align		4
.L_134:
        /*0018*/ 	.byte	0x04, 0x17
        /*001a*/ 	.short	(.L_136 - .L_135)
.L_135:
        /*001c*/ 	.word	0x00000000
        /*0020*/ 	.short	0x0000
        /*0022*/ 	.short	0x0000
        /*0024*/ 	.byte	0x00, 0xf5, 0x21, 0x00


	//----- nvinfo : EIATTR_SPARSE_MMA_MASK
	.align		4
.L_136:
        /*0028*/ 	.byte	0x03, 0x50
        /*002a*/ 	.short	0x0000


	//----- nvinfo : EIATTR_MAXREG_COUNT
	.align		4
        /*002c*/ 	.byte	0x03, 0x1b
        /*002e*/ 	.short	0x00ff


	//----- nvinfo : EIATTR_MERCURY_ISA_VERSION
	.align		4
        /*0030*/ 	.byte	0x03, 0x5f
        /*0032*/ 	.short	0x0101


	//----- nvinfo : EIATTR_VRC_CTA_INIT_COUNT
	.align		4
        /*0034*/ 	.byte	0x02, 0x4a
	.zero		1
	.zero		1


	//----- nvinfo : EIATTR_EXIT_INSTR_OFFSETS
	.align		4
        /*0038*/ 	.byte	0x04, 0x1c
        /*003a*/ 	.short	(.L_138 - .L_137)


	//   ....[0]....
.L_137:
        /*003c*/ 	.word	0x00000ec0


	//----- nvinfo : EIATTR_CRS_STACK_SIZE
	.align		4
.L_138:
        /*0040*/ 	.byte	0x04, 0x1e
        /*0042*/ 	.short	(.L_140 - .L_139)
.L_139:
        /*0044*/ 	.word	0x00000000


	//----- nvinfo : EIATTR_CBANK_PARAM_SIZE
	.align		4
.L_140:
        /*0048*/ 	.byte	0x03, 0x19
        /*004a*/ 	.short	0x000c


	//----- nvinfo : EIATTR_PARAM_CBANK
	.align		4
        /*004c*/ 	.byte	0x04, 0x0a
        /*004e*/ 	.short	(.L_142 - .L_141)
	.align		4
.L_141:
        /*0050*/ 	.word	index@(.nv.constant0._Z11curand_initP17curandStateXORWOWj)
        /*0054*/ 	.short	0x0380
        /*0056*/ 	.short	0x000c


	//----- nvinfo : EIATTR_SW_WAR
	.align		4
.L_142:
        /*0058*/ 	.byte	0x04, 0x36
        /*005a*/ 	.short	(.L_144 - .L_143)
.L_143:
        /*005c*/ 	.word	0x00000008
.L_144:


//--------------------- .nv.callgraph             --------------------------
	.section	.nv.callgraph,"",@"SHT_CUDA_CALLGRAPH"
	.align	4
	.sectionentsize	8
	.align		4
        /*0000*/ 	.word	0x00000000
	.align		4
        /*0004*/ 	.word	0xffffffff
	.align		4
        /*0008*/ 	.word	0x00000000
	.align		4
        /*000c*/ 	.word	0xfffffffe
	.align		4
        /*0010*/ 	.word	0x00000000
	.align		4
        /*0014*/ 	.word	0xfffffffd
	.align		4
        /*0018*/ 	.word	0x00000000
	.align		4
        /*001c*/ 	.word	0xfffffffc


//--------------------- .nv.constant4             --------------------------
	.section	.nv.constant4,"a",@progbits
	.align	8
	.align		8
.nv.constant4:
        /*0000*/ 	.dword	precalc_xorwow_matrix
	.align		8
        /*0008*/ 	.dword	precalc_xorwow_offset_matrix
	.align		8
        /*0010*/ 	.dword	mrg32k3aM1
	.align		8
        /*0018*/ 	.dword	mrg32k3aM2
	.align		8
        /*0020*/ 	.dword	mrg32k3aM1SubSeq
	.align		8
        /*0028*/ 	.dword	mrg32k3aM2SubSeq
	.align		8
        /*0030*/ 	.dword	mrg32k3aM1Seq
	.align		8
        /*0038*/ 	.dword	mrg32k3aM2Seq


//--------------------- .nv.constant3             --------------------------
	.section	.nv.constant3,"a",@progbits
	.align	8
.nv.constant3:
	.type		__cr_lgamma_table,@object
	.size		__cr_lgamma_table,(.L_8 - __cr_lgamma_table)
__cr_lgamma_table:
        /*0000*/ 	.byte	0x00, 0x00, 0x00, 0x00, 0x00, 0x00, 0x00, 0x00, 0x00, 0x00, 0x00, 0x00, 0x00, 0x00, 0x00, 0x00
        /*0010*/ 	.byte	0xef, 0x39, 0xfa, 0xfe, 0x42, 0x2e, 0xe6, 0x3f, 0x02, 0x20, 0x2a, 0xfa, 0x0b, 0xab, 0xfc, 0x3f
        /*0020*/ 	.byte	0xf9, 0x2c, 0x92, 0x7c, 0xa7, 0x6c, 0x09, 0x40, 0xc9, 0x79, 0x44, 0x3c, 0x64, 0x26, 0x13, 0x40
        /*0030*/ 	.byte	0xca, 0x01, 0xcf, 0x3a, 0x27, 0x51, 0x1a, 0x40, 0x30, 0xcc, 0x2d, 0xf3, 0xe1, 0x0c, 0x21, 0x40
        /*0040*/ 	.byte	0x0d, 0xb7, 0xfc, 0x82, 0x8e, 0x35, 0x25, 0x40
.L_8:


//--------------------- .text._Z8generatePiS_S_iP17curandStateXORWOWS_ --------------------------
	.section	.text._Z8generatePiS_S_iP17curandStateXORWOWS_,"ax",@progbits
	.align	128
        .global         _Z8generatePiS_S_iP17curandStateXORWOWS_
        .type           _Z8generatePiS_S_iP17curandStateXORWOWS_,@function
        .size           _Z8generatePiS_S_iP17curandStateXORWOWS_,(.L_x_72 - _Z8generatePiS_S_iP17curandStateXORWOWS_)
        .other          _Z8generatePiS_S_iP17curandStateXORWOWS_,@"STO_CUDA_ENTRY STV_DEFAULT"
_Z8generatePiS_S_iP17curandStateXORWOWS_:
.text._Z8generatePiS_S_iP17curandStateXORWOWS_:
[----:B------:R-:W-:Y:S01]  /*0000*/  LDC R1, c[0x0][0x37c] ;  /* 0x0000df00ff017b82 */ /* 0x000fe20000000800 */
[----:B------:R-:W0:Y:S01]  /*0010*/  S2R R13, SR_CTAID.X ;  /* 0x00000000000d7919 */ /* 0x000e220000002500 */
[----:B------:R-:W0:Y:S01]  /*0020*/  LDCU UR4, c[0x0][0x360] ;  /* 0x00006c00ff0477ac */ /* 0x000e220008000800 */
[----:B------:R-:W0:Y:S01]  /*0030*/  S2R R0, SR_TID.X ;  /* 0x0000000000007919 */ /* 0x000e220000002100 */
[----:B------:R-:W1:Y:S01]  /*0040*/  LDCU.64 UR12, c[0x0][0x358] ;  /* 0x00006b00ff0c77ac */ /* 0x000e620008000a00 */
[----:B0-----:R-:W-:-:S05]  /*0050*/  IMAD R13, R13, UR4, R0 ;  /* 0x000000040d0d7c24 */ /* 0x001fca000f8e0200 */
[----:B------:R-:W-:-:S13]  /*0060*/  ISETP.NE.AND P0, PT, R13, RZ, PT ;  /* 0x000000ff0d00720c */ /* 0x000fda0003f05270 */
[----:B-1----:R-:W-:Y:S05]  /*0070*/  @P0 BRA `(.L_x_0) ;  /* 0x0000000800040947 */ /* 0x002fea0003800000 */
[----:B------:R-:W0:Y:S02]  /*0080*/  LDC R2, c[0x0][0x398] ;  /* 0x0000e600ff027b82 */ /* 0x000e240000000800 */
[----:B0-----:R-:W-:-:S13]  /*0090*/  ISETP.GE.AND P0, PT, R2, 0x1, PT ;  /* 0x000000010200780c */ /* 0x001fda0003f06270 */
[----:B------:R-:W-:Y:S05]  /*00a0*/  @!P0 EXIT ;  /* 0x000000000000894d */ /* 0x000fea0003800000 */
[----:B------:R-:W0:Y:S02]  /*00b0*/  LDC.64 R4, c[0x0][0x3a8] ;  /* 0x0000ea00ff047b82 */ /* 0x000e240000000a00 */
[----:B0-----:R-:W2:Y:S01]  /*00c0*/  LDG.E R5, desc[UR12][R4.64] ;  /* 0x0000000c04057981 */ /* 0x001ea2000c1e1900 */
[C---:B------:R-:W-:Y:S01]  /*00d0*/  ISETP.GE.U32.AND P0, PT, R2.reuse, 0x10, PT ;  /* 0x000000100200780c */ /* 0x040fe20003f06070 */
[----:B------:R-:W-:Y:S01]  /*00e0*/  IMAD.MOV.U32 R3, RZ, RZ, RZ ;  /* 0x000000ffff037224 */ /* 0x000fe200078e00ff */
[----:B------:R-:W-:-:S04]  /*00f0*/  LOP3.LUT R8, R2, 0xf, RZ, 0xc0, !PT ;  /* 0x0000000f02087812 */ /* 0x000fc800078ec0ff */
[----:B------:R-:W-:Y:S01]  /*0100*/  ISETP.NE.AND P1, PT, R8, RZ, PT ;  /* 0x000000ff0800720c */ /* 0x000fe20003f25270 */
[----:B--2---:R-:W-:-:S06]  /*0110*/  IMAD R0, R5, R2, RZ ;  /* 0x0000000205007224 */ /* 0x004fcc00078e02ff */
[----:B------:R-:W-:Y:S06]  /*0120*/  @!P0 BRA `(.L_x_1) ;  /* 0x0000000000d48947 */ /* 0x000fec0003800000 */
[----:B------:R-:W0:Y:S01]  /*0130*/  LDCU.128 UR8, c[0x0][0x380] ;  /* 0x00007000ff0877ac */ /* 0x000e220008000c00 */
[----:B------:R-:W-:Y:S01]  /*0140*/  LOP3.LUT R3, R2, 0x7ffffff0, RZ, 0xc0, !PT ;  /* 0x7ffffff002037812 */ /* 0x000fe200078ec0ff */
[----:B------:R-:W-:-:S04]  /*0150*/  IMAD.MOV.U32 R10, RZ, RZ, R0 ;  /* 0x000000ffff0a7224 */ /* 0x000fc800078e0000 */
[----:B------:R-:W-:Y:S01]  /*0160*/  IMAD.MOV R9, RZ, RZ, -R3 ;  /* 0x000000ffff097224 */ /* 0x000fe200078e0a03 */
[----:B0-----:R-:W-:Y:S02]  /*0170*/  UIADD3 UR4, UP1, UPT, UR10, 0x20, URZ ;  /* 0x000000200a047890 */ /* 0x001fe4000ff3e0ff */
[----:B------:R-:W-:Y:S02]  /*0180*/  UIADD3 UR6, UP0, UPT, UR8, 0x20, URZ ;  /* 0x0000002008067890 */ /* 0x000fe4000ff1e0ff */
[----:B------:R-:W-:Y:S02]  /*0190*/  UIADD3.X UR5, UPT, UPT, URZ, UR11, URZ, UP1, !UPT ;  /* 0x0000000bff057290 */ /* 0x000fe40008ffe4ff */
[----:B------:R-:W-:Y:S01]  /*01a0*/  IMAD.U32 R12, RZ, RZ, UR4 ;  /* 0x00000004ff0c7e24 */ /* 0x000fe2000f8e00ff */
[----:B------:R-:W-:-:S03]  /*01b0*/  UIADD3.X UR7, UPT, UPT, URZ, UR9, URZ, UP0, !UPT ;  /* 0x00000009ff077290 */ /* 0x000fc600087fe4ff */
[----:B------:R-:W-:-:S09]  /*01c0*/  IMAD.U32 R19, RZ, RZ, UR5 ;  /* 0x00000005ff137e24 */ /* 0x000fd2000f8e00ff */
.L_x_2:
[----:B------:R-:W-:Y:S02]  /*01d0*/  IMAD.U32 R6, RZ, RZ, UR6 ;  /* 0x00000006ff067e24 */ /* 0x000fe4000f8e00ff */
[----:B------:R-:W-:Y:S02]  /*01e0*/  IMAD.U32 R7, RZ, RZ, UR7 ;  /* 0x00000007ff077e24 */ /* 0x000fe4000f8e00ff */
[----:B------:R-:W-:-:S05]  /*01f0*/  IMAD.WIDE R6, R10, 0x4, R6 ;  /* 0x000000040a067825 */ /* 0x000fca00078e0206 */
[----:B0-----:R-:W2:Y:S01]  /*0200*/  LDG.E R11, desc[UR12][R6.64+-0x20] ;  /* 0xffffe00c060b7981 */ /* 0x001ea2000c1e1900 */
[----:B------:R-:W-:Y:S02]  /*0210*/  IMAD.MOV.U32 R4, RZ, RZ, R12 ;  /* 0x000000ffff047224 */ /* 0x000fe400078e000c */
[----:B------:R-:W-:-:S05]  /*0220*/  IMAD.MOV.U32 R5, RZ, RZ, R19 ;  /* 0x000000ffff057224 */ /* 0x000fca00078e0013 */
[----:B--2---:R0:W-:Y:S04]  /*0230*/  STG.E desc[UR12][R4.64+-0x20], R11 ;  /* 0xffffe00b04007986 */ /* 0x0041e8000c10190c */
[----:B------:R-:W2:Y:S04]  /*0240*/  LDG.E R13, desc[UR12][R6.64+-0x1c] ;  /* 0xffffe40c060d7981 */ /* 0x000ea8000c1e1900 */
[----:B--2---:R1:W-:Y:S04]  /*0250*/  STG.E desc[UR12][R4.64+-0x1c], R13 ;  /* 0xffffe40d04007986 */ /* 0x0043e8000c10190c */
[----:B------:R-:W2:Y:S04]  /*0260*/  LDG.E R15, desc[UR12][R6.64+-0x18] ;  /* 0xffffe80c060f7981 */ /* 0x000ea8000c1e1900 */
[----:B--2---:R2:W-:Y:S04]  /*0270*/  STG.E desc[UR12][R4.64+-0x18], R15 ;  /* 0xffffe80f04007986 */ /* 0x0045e8000c10190c */
[----:B------:R-:W3:Y:S04]  /*0280*/  LDG.E R17, desc[UR12][R6.64+-0x14] ;  /* 0xffffec0c06117981 */ /* 0x000ee8000c1e1900 */
[----:B---3--:R3:W-:Y:S04]  /*0290*/  STG.E desc[UR12][R4.64+-0x14], R17 ;  /* 0xffffec1104007986 */ /* 0x0087e8000c10190c */
[----:B------:R-:W4:Y:S04]  /*02a0*/  LDG.E R19, desc[UR12][R6.64+-0x10] ;  /* 0xfffff00c06137981 */ /* 0x000f28000c1e1900 */
[----:B----4-:R4:W-:Y:S04]  /*02b0*/  STG.E desc[UR12][R4.64+-0x10], R19 ;  /* 0xfffff01304007986 */ /* 0x0109e8000c10190c */
[----:B------:R-:W5:Y:S04]  /*02c0*/  LDG.E R21, desc[UR12][R6.64+-0xc] ;  /* 0xfffff40c06157981 */ /* 0x000f68000c1e1900 */
[----:B-----5:R5:W-:Y:S04]  /*02d0*/  STG.E desc[UR12][R4.64+-0xc], R21 ;  /* 0xfffff41504007986 */ /* 0x020be8000c10190c */
[----:B0-----:R-:W2:Y:S04]  /*02e0*/  LDG.E R11, desc[UR12][R6.64+-0x8] ;  /* 0xfffff80c060b7981 */ /* 0x001ea8000c1e1900 */
[----:B--2---:R0:W-:Y:S04]  /*02f0*/  STG.E desc[UR12][R4.64+-0x8], R11 ;  /* 0xfffff80b04007986 */ /* 0x0041e8000c10190c */
[----:B-1----:R-:W2:Y:S04]  /*0300*/  LDG.E R13, desc[UR12][R6.64+-0x4] ;  /* 0xfffffc0c060d7981 */ /* 0x002ea8000c1e1900 */
[----:B--2---:R1:W-:Y:S04]  /*0310*/  STG.E desc[UR12][R4.64+-0x4], R13 ;  /* 0xfffffc0d04007986 */ /* 0x0043e8000c10190c */
[----:B------:R-:W2:Y:S04]  /*0320*/  LDG.E R15, desc[UR12][R6.64] ;  /* 0x0000000c060f7981 */ /* 0x000ea8000c1e1900 */
[----:B--2---:R2:W-:Y:S04]  /*0330*/  STG.E desc[UR12][R4.64], R15 ;  /* 0x0000000f04007986 */ /* 0x0045e8000c10190c */
[----:B---3--:R-:W3:Y:S04]  /*0340*/  LDG.E R17, desc[UR12][R6.64+0x4] ;  /* 0x0000040c06117981 */ /* 0x008ee8000c1e1900 */
[----:B---3--:R3:W-:Y:S04]  /*0350*/  STG.E desc[UR12][R4.64+0x4], R17 ;  /* 0x0000041104007986 */ /* 0x0087e8000c10190c */
[----:B----4-:R-:W4:Y:S04]  /*0360*/  LDG.E R19, desc[UR12][R6.64+0x8] ;  /* 0x0000080c06137981 */ /* 0x010f28000c1e1900 */
[----:B----4-:R4:W-:Y:S04]  /*0370*/  STG.E desc[UR12][R4.64+0x8], R19 ;  /* 0x0000081304007986 */ /* 0x0109e8000c10190c */
[----:B-----5:R-:W5:Y:S04]  /*0380*/  LDG.E R21, desc[UR12][R6.64+0xc] ;  /* 0x00000c0c06157981 */ /* 0x020f68000c1e1900 */
[----:B-----5:R1:W-:Y:S04]  /*0390*/  STG.E desc[UR12][R4.64+0xc], R21 ;  /* 0x00000c1504007986 */ /* 0x0203e8000c10190c */
[----:B0-----:R-:W5:Y:S04]  /*03a0*/  LDG.E R11, desc[UR12][R6.64+0x10] ;  /* 0x0000100c060b7981 */ /* 0x001f68000c1e1900 */
[----:B-----5:R0:W-:Y:S04]  /*03b0*/  STG.E desc[UR12][R4.64+0x10], R11 ;  /* 0x0000100b04007986 */ /* 0x0201e8000c10190c */
[----:B-1----:R-:W5:Y:S04]  /*03c0*/  LDG.E R13, desc[UR12][R6.64+0x14] ;  /* 0x0000140c060d7981 */ /* 0x002f68000c1e1900 */
[----:B-----5:R0:W-:Y:S04]  /*03d0*/  STG.E desc[UR12][R4.64+0x14], R13 ;  /* 0x0000140d04007986 */ /* 0x0201e8000c10190c */
[----:B--2---:R-:W2:Y:S04]  /*03e0*/  LDG.E R15, desc[UR12][R6.64+0x18] ;  /* 0x0000180c060f7981 */ /* 0x004ea8000c1e1900 */
[----:B--2---:R0:W-:Y:S04]  /*03f0*/  STG.E desc[UR12][R4.64+0x18], R15 ;  /* 0x0000180f04007986 */ /* 0x0041e8000c10190c */
[----:B---3--:R-:W2:Y:S01]  /*0400*/  LDG.E R17, desc[UR12][R6.64+0x1c] ;  /* 0x00001c0c06117981 */ /* 0x008ea2000c1e1900 */
[----:B------:R-:W-:Y:S01]  /*0410*/  VIADD R9, R9, 0x10 ;  /* 0x0000001009097836 */ /* 0x000fe20000000000 */
[----:B------:R-:W-:Y:S01]  /*0420*/  IADD3 R12, P2, PT, R4, 0x40, RZ ;  /* 0x00000040040c7810 */ /* 0x000fe20007f5e0ff */
[----:B------:R-:W-:-:S03]  /*0430*/  VIADD R10, R10, 0x10 ;  /* 0x000000100a0a7836 */ /* 0x000fc60000000000 */
[----:B------:R-:W-:Y:S01]  /*0440*/  ISETP.NE.AND P0, PT, R9, RZ, PT ;  /* 0x000000ff0900720c */ /* 0x000fe20003f05270 */
[----:B----4-:R-:W-:Y:S01]  /*0450*/  IMAD.X R19, RZ, RZ, R5, P2 ;  /* 0x000000ffff137224 */ /* 0x010fe200010e0605 */
[----:B--2---:R0:W-:Y:S11]  /*0460*/  STG.E desc[UR12][R4.64+0x1c], R17 ;  /* 0x00001c1104007986 */ /* 0x0041f6000c10190c */
[----:B------:R-:W-:Y:S05]  /*0470*/  @P0 BRA `(.L_x_2) ;  /* 0xfffffffc00540947 */ /* 0x000fea000383ffff */
.L_x_1:
[----:B------:R-:W-:Y:S05]  /*0480*/  @!P1 EXIT ;  /* 0x000000000000994d */ /* 0x000fea0003800000 */
[----:B------:R-:W-:Y:S02]  /*0490*/  ISETP.GE.U32.AND P0, PT, R8, 0x8, PT ;  /* 0x000000080800780c */ /* 0x000fe40003f06070 */
[----:B------:R-:W-:-:S04]  /*04a0*/  LOP3.LUT R10, R2, 0x7, RZ, 0xc0, !PT ;  /* 0x00000007020a7812 */ /* 0x000fc800078ec0ff */
[----:B------:R-:W-:-:S07]  /*04b0*/  ISETP.NE.AND P1, PT, R10, RZ, PT ;  /* 0x000000ff0a00720c */ /* 0x000fce0003f25270 */
[----:B------:R-:W-:Y:S06]  /*04c0*/  @!P0 BRA `(.L_x_3) ;  /* 0x0000000000588947 */ /* 0x000fec0003800000 */
[----:B0-----:R-:W0:Y:S01]  /*04d0*/  LDC.64 R4, c[0x0][0x380] ;  /* 0x0000e000ff047b82 */ /* 0x001e220000000a00 */
[----:B------:R-:W-:-:S04]  /*04e0*/  IMAD.IADD R7, R0, 0x1, R3 ;  /* 0x0000000100077824 */ /* 0x000fc800078e0203 */
[----:B0-----:R-:W-:-:S03]  /*04f0*/  IMAD.WIDE R4, R7, 0x4, R4 ;  /* 0x0000000407047825 */ /* 0x001fc600078e0204 */
[----:B------:R-:W0:Y:S02]  /*0500*/  LDC.64 R6, c[0x0][0x388] ;  /* 0x0000e200ff067b82 */ /* 0x000e240000000a00 */
[----:B------:R-:W2:Y:S01]  /*0510*/  LDG.E R9, desc[UR12][R4.64] ;  /* 0x0000000c04097981 */ /* 0x000ea2000c1e1900 */
[----:B0-----:R-:W-:-:S05]  /*0520*/  IMAD.WIDE.U32 R6, R3, 0x4, R6 ;  /* 0x0000000403067825 */ /* 0x001fca00078e0006 */
[----:B--2---:R0:W-:Y:S04]  /*0530*/  STG.E desc[UR12][R6.64], R9 ;  /* 0x0000000906007986 */ /* 0x0041e8000c10190c */
[----:B------:R-:W2:Y:S04]  /*0540*/  LDG.E R11, desc[UR12][R4.64+0x4] ;  /* 0x0000040c040b7981 */ /* 0x000ea8000c1e1900 */
[----:B--2---:R1:W-:Y:S04]  /*0550*/  STG.E desc[UR12][R6.64+0x4], R11 ;  /* 0x0000040b06007986 */ /* 0x0043e8000c10190c */
[----:B------:R-:W2:Y:S04]  /*0560*/  LDG.E R13, desc[UR12][R4.64+0x8] ;  /* 0x0000080c040d7981 */ /* 0x000ea8000c1e1900 */
[----:B--2---:R2:W-:Y:S04]  /*0570*/  STG.E desc[UR12][R6.64+0x8], R13 ;  /* 0x0000080d06007986 */ /* 0x0045e8000c10190c */
[----:B------:R-:W3:Y:S04]  /*0580*/  LDG.E R15, desc[UR12][R4.64+0xc] ;  /* 0x00000c0c040f7981 */ /* 0x000ee8000c1e1900 */
[----:B---3--:R2:W-:Y:S04]  /*0590*/  STG.E desc[UR12][R6.64+0xc], R15 ;  /* 0x00000c0f06007986 */ /* 0x0085e8000c10190c */
[----:B------:R-:W3:Y:S04]  /*05a0*/  LDG.E R17, desc[UR12][R4.64+0x10] ;  /* 0x0000100c04117981 */ /* 0x000ee8000c1e1900 */
[----:B---3--:R2:W-:Y:S04]  /*05b0*/  STG.E desc[UR12][R6.64+0x10], R17 ;  /* 0x0000101106007986 */ /* 0x0085e8000c10190c */
[----:B------:R-:W3:Y:S04]  /*05c0*/  LDG.E R19, desc[UR12][R4.64+0x14] ;  /* 0x0000140c04137981 */ /* 0x000ee8000c1e1900 */
[----:B---3--:R2:W-:Y:S04]  /*05d0*/  STG.E desc[UR12][R6.64+0x14], R19 ;  /* 0x0000141306007986 */ /* 0x0085e8000c10190c */
[----:B0-----:R-:W3:Y:S04]  /*05e0*/  LDG.E R9, desc[UR12][R4.64+0x18] ;  /* 0x0000180c04097981 */ /* 0x001ee8000c1e1900 */
[----:B---3--:R2:W-:Y:S04]  /*05f0*/  STG.E desc[UR12][R6.64+0x18], R9 ;  /* 0x0000180906007986 */ /* 0x0085e8000c10190c */
[----:B-1----:R-:W3:Y:S01]  /*0600*/  LDG.E R11, desc[UR12][R4.64+0x1c] ;  /* 0x00001c0c040b7981 */ /* 0x002ee2000c1e1900 */
[----:B------:R-:W-:-:S03]  /*0610*/  VIADD R3, R3, 0x8 ;  /* 0x0000000803037836 */ /* 0x000fc60000000000 */
[----:B---3--:R2:W-:Y:S04]  /*0620*/  STG.E desc[UR12][R6.64+0x1c], R11 ;  /* 0x00001c0b06007986 */ /* 0x0085e8000c10190c */
.L_x_3:
[----:B------:R-:W-:Y:S05]  /*0630*/  @!P1 EXIT ;  /* 0x000000000000994d */ /* 0x000fea0003800000 */
[----:B------:R-:W-:Y:S02]  /*0640*/  ISETP.GE.U32.AND P0, PT, R10, 0x4, PT ;  /* 0x000000040a00780c */ /* 0x000fe40003f06070 */
[----:B------:R-:W-:-:S04]  /*0650*/  LOP3.LUT R2, R2, 0x3, RZ, 0xc0, !PT ;  /* 0x0000000302027812 */ /* 0x000fc800078ec0ff */
[----:B------:R-:W-:-:S07]  /*0660*/  ISETP.NE.AND P1, PT, R2, RZ, PT ;  /* 0x000000ff0200720c */ /* 0x000fce0003f25270 */
[----:B------:R-:W-:Y:S06]  /*0670*/  @!P0 BRA `(.L_x_4) ;  /* 0x0000000000388947 */ /* 0x000fec0003800000 */
[----:B0-----:R-:W0:Y:S01]  /*0680*/  LDC.64 R4, c[0x0][0x380] ;  /* 0x0000e000ff047b82 */ /* 0x001e220000000a00 */
[----:B--2---:R-:W-:-:S04]  /*0690*/  IMAD.IADD R7, R0, 0x1, R3 ;  /* 0x0000000100077824 */ /* 0x004fc800078e0203 */
        /* <DEDUP_REMOVED lines=9> */
[----:B------:R-:W2:Y:S01]  /*0730*/  LDG.E R15, desc[UR12][R4.64+0xc] ;  /* 0x00000c0c040f7981 */ /* 0x000ea2000c1e1900 */
[----:B------:R-:W-:-:S03]  /*0740*/  VIADD R3, R3, 0x4 ;  /* 0x0000000403037836 */ /* 0x000fc60000000000 */
[----:B--2---:R1:W-:Y:S04]  /*0750*/  STG.E desc[UR12][R6.64+0xc], R15 ;  /* 0x00000c0f06007986 */ /* 0x0043e8000c10190c */
.L_x_4:
[----:B------:R-:W-:Y:S05]  /*0760*/  @!P1 EXIT ;  /* 0x000000000000994d */ /* 0x000fea0003800000 */
[----:B-12---:R-:W1:Y:S01]  /*0770*/  LDC.64 R6, c[0x0][0x388] ;  /* 0x0000e200ff067b82 */ /* 0x006e620000000a00 */
[----:B------:R-:W-:Y:S02]  /*0780*/  IMAD.IADD R9, R0, 0x1, R3 ;  /* 0x0000000100097824 */ /* 0x000fe400078e0203 */
[----:B------:R-:W-:-:S05]  /*0790*/  IMAD.MOV R0, RZ, RZ, -R2 ;  /* 0x000000ffff007224 */ /* 0x000fca00078e0a02 */
[----:B0-----:R-:W0:Y:S01]  /*07a0*/  LDC.64 R4, c[0x0][0x380] ;  /* 0x0000e000ff047b82 */ /* 0x001e220000000a00 */
[----:B-1----:R-:W-:-:S04]  /*07b0*/  IMAD.WIDE.U32 R6, R3, 0x4, R6 ;  /* 0x0000000403067825 */ /* 0x002fc800078e0006 */
[----:B------:R-:W-:-:S07]  /*07c0*/  IMAD.MOV.U32 R8, RZ, RZ, R7 ;  /* 0x000000ffff087224 */ /* 0x000fce00078e0007 */
.L_x_5:
[----:B0-----:R-:W-:-:S05]  /*07d0*/  IMAD.WIDE R2, R9, 0x4, R4 ;  /* 0x0000000409027825 */ /* 0x001fca00078e0204 */
[----:B------:R0:W2:Y:S01]  /*07e0*/  LDG.E R7, desc[UR12][R2.64] ;  /* 0x0000000c02077981 */ /* 0x0000a2000c1e1900 */
[----:B------:R-:W-:-:S05]  /*07f0*/  VIADD R0, R0, 0x1 ;  /* 0x0000000100007836 */ /* 0x000fca0000000000 */
[----:B------:R-:W-:Y:S01]  /*0800*/  ISETP.NE.AND P0, PT, R0, RZ, PT ;  /* 0x000000ff0000720c */ /* 0x000fe20003f05270 */
[----:B0-----:R-:W-:Y:S01]  /*0810*/  IMAD.MOV.U32 R2, RZ, RZ, R6 ;  /* 0x000000ffff027224 */ /* 0x001fe200078e0006 */
[----:B------:R-:W-:Y:S01]  /*0820*/  IADD3 R6, P1, PT, R6, 0x4, RZ ;  /* 0x0000000406067810 */ /* 0x000fe20007f3e0ff */
[----:B------:R-:W-:-:S04]  /*0830*/  IMAD.MOV.U32 R3, RZ, RZ, R8 ;  /* 0x000000ffff037224 */ /* 0x000fc800078e0008 */
[----:B------:R-:W-:Y:S01]  /*0840*/  IMAD.X R8, RZ, RZ, R8, P1 ;  /* 0x000000ffff087224 */ /* 0x000fe200008e0608 */
[----:B--2---:R0:W-:Y:S05]  /*0850*/  STG.E desc[UR12][R2.64], R7 ;  /* 0x0000000702007986 */ /* 0x0041ea000c10190c */
[----:B------:R-:W-:Y:S05]  /*0860*/  @!P0 EXIT ;  /* 0x000000000000894d */ /* 0x000fea0003800000 */
[----:B------:R-:W-:Y:S01]  /*0870*/  VIADD R9, R9, 0x1 ;  /* 0x0000000109097836 */ /* 0x000fe20000000000 */
[----:B------:R-:W-:Y:S06]  /*0880*/  BRA `(.L_x_5) ;  /* 0xfffffffc00d07947 */ /* 0x000fec000383ffff */
.L_x_0:
[----:B------:R-:W0:Y:S08]  /*0890*/  LDC.64 R8, c[0x0][0x390] ;  /* 0x0000e400ff087b82 */ /* 0x000e300000000a00 */
[----:B------:R-:W1:Y:S01]  /*08a0*/  LDC.64 R14, c[0x0][0x3a0] ;  /* 0x0000e800ff0e7b82 */ /* 0x000e620000000a00 */
[----:B0-----:R-:W2:Y:S01]  /*08b0*/  LDG.E R8, desc[UR12][R8.64+0x1fc] ;  /* 0x0001fc0c08087981 */ /* 0x001ea2000c1e1900 */
[----:B-1----:R-:W-:-:S05]  /*08c0*/  IMAD.WIDE R14, R13, 0x30, R14 ;  /* 0x000000300d0e7825 */ /* 0x002fca00078e020e */
[----:B------:R0:W5:Y:S04]  /*08d0*/  LDG.E.64 R10, desc[UR12][R14.64] ;  /* 0x0000000c0e0a7981 */ /* 0x000168000c1e1b00 */
[----:B------:R0:W5:Y:S04]  /*08e0*/  LDG.E.64 R4, desc[UR12][R14.64+0x8] ;  /* 0x0000080c0e047981 */ /* 0x000168000c1e1b00 */
[----:B------:R0:W5:Y:S01]  /*08f0*/  LDG.E.64 R2, desc[UR12][R14.64+0x10] ;  /* 0x0000100c0e027981 */ /* 0x000162000c1e1b00 */
[----:B------:R-:W-:Y:S01]  /*0900*/  BSSY.RECONVERGENT B0, `(.L_x_6) ;  /* 0x000002f000007945 */ /* 0x000fe20003800200 */
[----:B------:R-:W-:Y:S01]  /*0910*/  IMAD.MOV.U32 R7, RZ, RZ, 0x2f800000 ;  /* 0x2f800000ff077424 */ /* 0x000fe200078e00ff */
[----:B--2---:R-:W-:-:S13]  /*0920*/  ISETP.NE.AND P1, PT, R8, RZ, PT ;  /* 0x000000ff0800720c */ /* 0x004fda0003f25270 */
[----:B0-----:R-:W-:Y:S05]  /*0930*/  @P1 BRA `(.L_x_7) ;  /* 0x00000000003c1947 */ /* 0x001fea0003800000 */
[----:B-----5:R-:W-:Y:S01]  /*0940*/  SHF.R.U32.HI R0, RZ, 0x2, R11 ;  /* 0x00000002ff007819 */ /* 0x020fe2000001160b */
[----:B------:R-:W-:-:S03]  /*0950*/  IMAD.SHL.U32 R6, R3, 0x10, RZ ;  /* 0x0000001003067824 */ /* 0x000fc600078e00ff */
[----:B------:R-:W-:-:S05]  /*0960*/  LOP3.LUT R0, R0, R11, RZ, 0x3c, !PT ;  /* 0x0000000b00007212 */ /* 0x000fca00078e3cff */
[----:B------:R-:W-:-:S05]  /*0970*/  IMAD.SHL.U32 R9, R0, 0x2, RZ ;  /* 0x0000000200097824 */ /* 0x000fca00078e00ff */
[----:B------:R-:W-:Y:S01]  /*0980*/  LOP3.LUT R11, R3, R6, R9, 0x96, !PT ;  /* 0x00000006030b7212 */ /* 0x000fe200078e9609 */
[----:B------:R-:W-:-:S03]  /*0990*/  VIADD R9, R10, 0x587c5 ;  /* 0x000587c50a097836 */ /* 0x000fc60000000000 */
[----:B------:R-:W-:-:S05]  /*09a0*/  LOP3.LUT R6, R11, R0, RZ, 0x3c, !PT ;  /* 0x000000000b067212 */ /* 0x000fca00078e3cff */
[----:B------:R-:W-:-:S05]  /*09b0*/  IMAD.IADD R0, R6, 0x1, R9 ;  /* 0x0000000106007824 */ /* 0x000fca00078e0209 */
[----:B------:R-:W-:-:S05]  /*09c0*/  I2FP.F32.U32 R0, R0 ;  /* 0x0000000000007245 */ /* 0x000fca0000201000 */
[----:B------:R-:W-:-:S04]  /*09d0*/  FFMA R0, R0, R7, 1.1641532182693481445e-10 ;  /* 0x2f00000000007423 */ /* 0x000fc80000000007 */
[----:B------:R-:W-:-:S06]  /*09e0*/  FMUL R0, R0, 128 ;  /* 0x4300000000007820 */ /* 0x000fcc0000400000 */
[----:B------:R-:W0:Y:S02]  /*09f0*/  FRND.CEIL R0, R0 ;  /* 0x0000000000007307 */ /* 0x000e240000209000 */
[----:B0-----:R-:W-:-:S06]  /*0a00*/  FADD R15, R0, -1 ;  /* 0xbf800000000f7421 */ /* 0x001fcc0000000000 */
[----:B------:R-:W0:Y:S01]  /*0a10*/  F2I.TRUNC.NTZ R15, R15 ;  /* 0x0000000f000f7305 */ /* 0x000e22000020f100 */
[----:B------:R-:W-:Y:S05]  /*0a20*/  BRA `(.L_x_8) ;  /* 0x0000000000707947 */ /* 0x000fea0003800000 */
.L_x_7:
[----:B-----5:R-:W-:Y:S01]  /*0a30*/  SHF.R.U32.HI R0, RZ, 0x2, R11 ;  /* 0x00000002ff007819 */ /* 0x020fe2000001160b */
[----:B------:R-:W-:Y:S02]  /*0a40*/  IMAD.SHL.U32 R6, R3, 0x10, RZ ;  /* 0x0000001003067824 */ /* 0x000fe400078e00ff */
[----:B------:R-:W-:Y:S01]  /*0a50*/  IMAD.MOV.U32 R15, RZ, RZ, RZ ;  /* 0x000000ffff0f7224 */ /* 0x000fe200078e00ff */
[----:B------:R-:W-:Y:S01]  /*0a60*/  LOP3.LUT R0, R0, R11, RZ, 0x3c, !PT ;  /* 0x0000000b00007212 */ /* 0x000fe200078e3cff */
[----:B------:R-:W-:-:S04]  /*0a70*/  IMAD.MOV.U32 R14, RZ, RZ, 0x80 ;  /* 0x00000080ff0e7424 */ /* 0x000fc800078e00ff */
[----:B------:R-:W-:-:S05]  /*0a80*/  IMAD.SHL.U32 R9, R0, 0x2, RZ ;  /* 0x0000000200097824 */ /* 0x000fca00078e00ff */
[----:B------:R-:W-:Y:S01]  /*0a90*/  LOP3.LUT R11, R3, R6, R9, 0x96, !PT ;  /* 0x00000006030b7212 */ /* 0x000fe200078e9609 */
[----:B------:R-:W-:-:S03]  /*0aa0*/  VIADD R9, R10, 0x587c5 ;  /* 0x000587c50a097836 */ /* 0x000fc60000000000 */
[----:B------:R-:W-:-:S05]  /*0ab0*/  LOP3.LUT R6, R11, R0, RZ, 0x3c, !PT ;  /* 0x000000000b067212 */ /* 0x000fca00078e3cff */
[----:B------:R-:W-:-:S05]  /*0ac0*/  IMAD.IADD R0, R6, 0x1, R9 ;  /* 0x0000000106007824 */ /* 0x000fca00078e0209 */
[----:B------:R-:W-:Y:S02]  /*0ad0*/  I2FP.F32.U32 R10, R0 ;  /* 0x00000000000a7245 */ /* 0x000fe40000201000 */
[----:B------:R-:W-:-:S03]  /*0ae0*/  I2FP.F32.S32 R0, R8 ;  /* 0x0000000800007245 */ /* 0x000fc60000201400 */
[----:B------:R-:W-:-:S04]  /*0af0*/  FFMA R11, R10, R7, 1.1641532182693481445e-10 ;  /* 0x2f0000000a0b7423 */ /* 0x000fc80000000007 */
[----:B------:R-:W-:Y:S02]  /*0b00*/  FMUL R0, R11, R0 ;  /* 0x000000000b007220 */ /* 0x000fe40000400000 */
[----:B------:R-:W0:Y:S04]  /*0b10*/  LDC.64 R10, c[0x0][0x390] ;  /* 0x0000e400ff0a7b82 */ /* 0x000e280000000a00 */
[----:B------:R-:W1:Y:S02]  /*0b20*/  FRND.CEIL R0, R0 ;  /* 0x0000000000007307 */ /* 0x000e640000209000 */
[----:B-1----:R-:W-:-:S06]  /*0b30*/  FADD R12, R0, -1 ;  /* 0xbf800000000c7421 */ /* 0x002fcc0000000000 */
[----:B------:R1:W2:Y:S02]  /*0b40*/  F2I.TRUNC.NTZ R21, R12 ;  /* 0x0000000c00157305 */ /* 0x0002a4000020f100 */
.L_x_9:
[----:B------:R-:W-:-:S05]  /*0b50*/  IMAD.IADD R0, R14, 0x1, R15 ;  /* 0x000000010e007824 */ /* 0x000fca00078e020f */
[----:B------:R-:W-:-:S04]  /*0b60*/  LEA.HI R0, R0, R0, RZ, 0x1 ;  /* 0x0000000000007211 */ /* 0x000fc800078f08ff */
[----:B------:R-:W-:-:S05]  /*0b70*/  SHF.R.S32.HI R19, RZ, 0x1, R0 ;  /* 0x00000001ff137819 */ /* 0x000fca0000011400 */
[----:B0-----:R-:W-:-:S06]  /*0b80*/  IMAD.WIDE R16, R19, 0x4, R10 ;  /* 0x0000000413107825 */ /* 0x001fcc00078e020a */
[----:B------:R-:W2:Y:S02]  /*0b90*/  LDG.E R16, desc[UR12][R16.64] ;  /* 0x0000000c10107981 */ /* 0x000ea4000c1e1900 */
[----:B--2---:R-:W-:-:S04]  /*0ba0*/  ISETP.GT.AND P0, PT, R21, R16, PT ;  /* 0x000000101500720c */ /* 0x004fc80003f04270 */
[----:B------:R-:W-:-:S09]  /*0bb0*/  SEL R14, R14, R19, P0 ;  /* 0x000000130e0e7207 */ /* 0x000fd20000000000 */
[----:B------:R-:W-:-:S05]  /*0bc0*/  @P0 VIADD R15, R19, 0x1 ;  /* 0x00000001130f0836 */ /* 0x000fca0000000000 */
[----:B------:R-:W-:-:S13]  /*0bd0*/  ISETP.GE.AND P0, PT, R15, R14, PT ;  /* 0x0000000e0f00720c */ /* 0x000fda0003f06270 */
[----:B------:R-:W-:Y:S05]  /*0be0*/  @!P0 BRA `(.L_x_9) ;  /* 0xfffffffc00d88947 */ /* 0x000fea000383ffff */
.L_x_8:
[----:B------:R-:W-:Y:S05]  /*0bf0*/  BSYNC.RECONVERGENT B0 ;  /* 0x0000000000007941 */ /* 0x000fea0003800200 */
.L_x_6:
[----:B------:R-:W-:Y:S04]  /*0c00*/  BSSY.RECONVERGENT B0, `(.L_x_10) ;  /* 0x000002d000007945 */ /* 0x000fe80003800200 */
[----:B------:R-:W-:Y:S05]  /*0c10*/  @P1 BRA `(.L_x_11) ;  /* 0x00000000003c1947 */ /* 0x000fea0003800000 */
[----:B------:R-:W-:Y:S01]  /*0c20*/  SHF.R.U32.HI R11, RZ, 0x2, R4 ;  /* 0x00000002ff0b7819 */ /* 0x000fe20000011604 */
        /* <DEDUP_REMOVED lines=10> */
[----:B------:R-:W2:Y:S02]  /*0cd0*/  FRND.CEIL R4, R4 ;  /* 0x0000000400047307 */ /* 0x000ea40000209000 */
[----:B--2---:R-:W-:-:S06]  /*0ce0*/  FADD R17, R4, -1 ;  /* 0xbf80000004117421 */ /* 0x004fcc0000000000 */
[----:B------:R-:W3:Y:S01]  /*0cf0*/  F2I.TRUNC.NTZ R17, R17 ;  /* 0x0000001100117305 */ /* 0x000ee2000020f100 */
[----:B------:R-:W-:Y:S05]  /*0d00*/  BRA `(.L_x_12) ;  /* 0x0000000000707947 */ /* 0x000fea0003800000 */
.L_x_11:
[----:B------:R-:W-:Y:S01]  /*0d10*/  SHF.R.U32.HI R11, RZ, 0x2, R4 ;  /* 0x00000002ff0b7819 */ /* 0x000fe20000011604 */
[----:B------:R-:W-:Y:S02]  /*0d20*/  IMAD.SHL.U32 R0, R6, 0x10, RZ ;  /* 0x0000001006007824 */ /* 0x000fe400078e00ff */
[----:B-1----:R-:W-:Y:S01]  /*0d30*/  IMAD.MOV.U32 R12, RZ, RZ, 0x80 ;  /* 0x00000080ff0c7424 */ /* 0x002fe200078e00ff */
[----:B------:R-:W-:-:S05]  /*0d40*/  LOP3.LUT R11, R11, R4, RZ, 0x3c, !PT ;  /* 0x000000040b0b7212 */ /* 0x000fca00078e3cff */
[----:B------:R-:W-:-:S05]  /*0d50*/  IMAD.SHL.U32 R4, R11, 0x2, RZ ;  /* 0x000000020b047824 */ /* 0x000fca00078e00ff */
[----:B------:R-:W-:Y:S01]  /*0d60*/  LOP3.LUT R17, R11, R4, R0, 0x96, !PT ;  /* 0x000000040b117212 */ /* 0x000fe200078e9600 */
[----:B------:R-:W-:Y:S01]  /*0d70*/  VIADD R11, R9, 0x587c5 ;  /* 0x000587c5090b7836 */ /* 0x000fe20000000000 */
[----:B------:R-:W-:Y:S02]  /*0d80*/  I2FP.F32.S32 R9, R8 ;  /* 0x0000000800097245 */ /* 0x000fe40000201400 */
[----:B------:R-:W-:Y:S01]  /*0d90*/  LOP3.LUT R0, R17, R6, RZ, 0x3c, !PT ;  /* 0x0000000611007212 */ /* 0x000fe200078e3cff */
[----:B------:R-:W-:-:S04]  /*0da0*/  IMAD.MOV.U32 R17, RZ, RZ, RZ ;  /* 0x000000ffff117224 */ /* 0x000fc800078e00ff */
[----:B------:R-:W-:-:S05]  /*0db0*/  IMAD.IADD R4, R0, 0x1, R11 ;  /* 0x0000000100047824 */ /* 0x000fca00078e020b */
[----:B------:R-:W-:-:S05]  /*0dc0*/  I2FP.F32.U32 R4, R4 ;  /* 0x0000000400047245 */ /* 0x000fca0000201000 */
[----:B------:R-:W-:-:S04]  /*0dd0*/  FFMA R4, R4, R7, 1.1641532182693481445e-10 ;  /* 0x2f00000004047423 */ /* 0x000fc80000000007 */
[----:B------:R-:W-:Y:S02]  /*0de0*/  FMUL R4, R9, R4 ;  /* 0x0000000409047220 */ /* 0x000fe40000400000 */
[----:B------:R-:W1:Y:S04]  /*0df0*/  LDC.64 R8, c[0x0][0x390] ;  /* 0x0000e400ff087b82 */ /* 0x000e680000000a00 */
[----:B------:R-:W2:Y:S02]  /*0e00*/  FRND.CEIL R4, R4 ;  /* 0x0000000400047307 */ /* 0x000ea40000209000 */
[----:B--2---:R-:W-:-:S06]  /*0e10*/  FADD R10, R4, -1 ;  /* 0xbf800000040a7421 */ /* 0x004fcc0000000000 */
[----:B------:R2:W3:Y:S02]  /*0e20*/  F2I.TRUNC.NTZ R23, R10 ;  /* 0x0000000a00177305 */ /* 0x0004e4000020f100 */
.L_x_13:
[----:B------:R-:W-:-:S05]  /*0e30*/  IMAD.IADD R4, R12, 0x1, R17 ;  /* 0x000000010c047824 */ /* 0x000fca00078e0211 */
[----:B------:R-:W-:-:S04]  /*0e40*/  LEA.HI R4, R4, R4, RZ, 0x1 ;  /* 0x0000000404047211 */ /* 0x000fc800078f08ff */
[----:B------:R-:W-:-:S05]  /*0e50*/  SHF.R.S32.HI R21, RZ, 0x1, R4 ;  /* 0x00000001ff157819 */ /* 0x000fca0000011404 */
[----:B-1----:R-:W-:-:S06]  /*0e60*/  IMAD.WIDE R18, R21, 0x4, R8 ;  /* 0x0000000415127825 */ /* 0x002fcc00078e0208 */
[----:B------:R-:W3:Y:S02]  /*0e70*/  LDG.E R18, desc[UR12][R18.64] ;  /* 0x0000000c12127981 */ /* 0x000ee4000c1e1900 */
[----:B---3--:R-:W-:-:S04]  /*0e80*/  ISETP.GT.AND P0, PT, R23, R18, PT ;  /* 0x000000121700720c */ /* 0x008fc80003f04270 */
[----:B------:R-:W-:-:S09]  /*0e90*/  SEL R12, R12, R21, P0 ;  /* 0x000000150c0c7207 */ /* 0x000fd20000000000 */
[----:B------:R-:W-:-:S05]  /*0ea0*/  @P0 VIADD R17, R21, 0x1 ;  /* 0x0000000115110836 */ /* 0x000fca0000000000 */
[----:B------:R-:W-:-:S13]  /*0eb0*/  ISETP.GE.AND P0, PT, R17, R12, PT ;  /* 0x0000000c1100720c */ /* 0x000fda0003f06270 */
[----:B------:R-:W-:Y:S05]  /*0ec0*/  @!P0 BRA `(.L_x_13) ;  /* 0xfffffffc00d88947 */ /* 0x000fea000383ffff */
.L_x_12:
[----:B------:R-:W-:Y:S05]  /*0ed0*/  BSYNC.RECONVERGENT B0 ;  /* 0x0000000000007941 */ /* 0x000fea0003800200 */
.L_x_10:
[----:B------:R-:W-:Y:S01]  /*0ee0*/  SHF.R.U32.HI R4, RZ, 0x2, R5 ;  /* 0x00000002ff047819 */ /* 0x000fe20000011605 */
[----:B------:R-:W4:Y:S01]  /*0ef0*/  LDC R20, c[0x0][0x398] ;  /* 0x0000e600ff147b82 */ /* 0x000f220000000800 */
[----:B------:R-:W-:Y:S01]  /*0f00*/  VIADD R9, R11, 0x587c5 ;  /* 0x000587c50b097836 */ /* 0x000fe20000000000 */
[----:B------:R-:W-:Y:S01]  /*0f10*/  BSSY.RECONVERGENT B2, `(.L_x_14) ;  /* 0x00000aa000027945 */ /* 0x000fe20003800200 */
[----:B------:R-:W-:Y:S01]  /*0f20*/  LOP3.LUT R4, R4, R5, RZ, 0x3c, !PT ;  /* 0x0000000504047212 */ /* 0x000fe200078e3cff */
[----:B------:R-:W-:-:S04]  /*0f30*/  IMAD.SHL.U32 R5, R0, 0x10, RZ ;  /* 0x0000001000057824 */ /* 0x000fc800078e00ff */
[----:B------:R-:W-:-:S05]  /*0f40*/  IMAD.SHL.U32 R8, R4, 0x2, RZ ;  /* 0x0000000204087824 */ /* 0x000fca00078e00ff */
[----:B------:R-:W-:-:S04]  /*0f50*/  LOP3.LUT R5, R4, R8, R5, 0x96, !PT ;  /* 0x0000000804057212 */ /* 0x000fc800078e9605 */
[----:B--2---:R-:W-:-:S05]  /*0f60*/  LOP3.LUT R10, R5, R0, RZ, 0x3c, !PT ;  /* 0x00000000050a7212 */ /* 0x004fca00078e3cff */
[----:B------:R-:W-:Y:S01]  /*0f70*/  IMAD.IADD R4, R10, 0x1, R9 ;  /* 0x000000010a047824 */ /* 0x000fe200078e0209 */
[----:B----4-:R-:W-:-:S04]  /*0f80*/  I2FP.F32.S32 R5, R20 ;  /* 0x0000001400057245 */ /* 0x010fc80000201400 */
[----:B------:R-:W-:-:S05]  /*0f90*/  I2FP.F32.U32 R4, R4 ;  /* 0x0000000400047245 */ /* 0x000fca0000201000 */
[----:B------:R-:W-:-:S04]  /*0fa0*/  FFMA R4, R4, R7, 1.1641532182693481445e-10 ;  /* 0x2f00000004047423 */ /* 0x000fc80000000007 */
[----:B-1----:R-:W-:Y:S01]  /*0fb0*/  FMUL R12, R4, R5 ;  /* 0x00000005040c7220 */ /* 0x002fe20000400000 */
[-C--:B---3--:R-:W-:Y:S02]  /*0fc0*/  IMAD R5, R17, R20.reuse, RZ ;  /* 0x0000001411057224 */ /* 0x088fe400078e02ff */
[----:B------:R-:W-:-:S03]  /*0fd0*/  IMAD R4, R13, R20, RZ ;  /* 0x000000140d047224 */ /* 0x000fc600078e02ff */
[----:B------:R-:W1:Y:S01]  /*0fe0*/  FRND.CEIL R12, R12 ;  /* 0x0000000c000c7307 */ /* 0x000e620000209000 */
[----:B------:R-:W-:Y:S01]  /*0ff0*/  SHF.R.S32.HI R8, RZ, 0x1f, R5 ;  /* 0x0000001fff087819 */ /* 0x000fe20000011405 */
[----:B-1----:R-:W-:-:S06]  /*1000*/  FADD R11, R12, -1 ;  /* 0xbf8000000c0b7421 */ /* 0x002fcc0000000000 */
[----:B------:R-:W1:Y:S02]  /*1010*/  F2I.TRUNC.NTZ R11, R11 ;  /* 0x0000000b000b7305 */ /* 0x000e64000020f100 */
[----:B-1----:R-:W-:-:S13]  /*1020*/  ISETP.GE.AND P0, PT, R11, 0x1, PT ;  /* 0x000000010b00780c */ /* 0x002fda0003f06270 */
[----:B------:R-:W-:Y:S05]  /*1030*/  @!P0 BRA `(.L_x_15) ;  /* 0x00000008005c8947 */ /* 0x000fea0003800000 */
[----:B------:R-:W-:Y:S01]  /*1040*/  ISETP.GE.U32.AND P0, PT, R11, 0x4, PT ;  /* 0x000000040b00780c */ /* 0x000fe20003f06070 */
[----:B0-----:R-:W-:Y:S01]  /*1050*/  IMAD R18, R15, R20, RZ ;  /* 0x000000140f127224 */ /* 0x001fe200078e02ff */
[----:B------:R-:W-:Y:S01]  /*1060*/  BSSY.RECONVERGENT B1, `(.L_x_16) ;  /* 0x000007b000017945 */ /* 0x000fe20003800200 */
[----:B------:R-:W-:Y:S01]  /*1070*/  LOP3.LUT R16, R11, 0x3, RZ, 0xc0, !PT ;  /* 0x000000030b107812 */ /* 0x000fe200078ec0ff */
[----:B------:R-:W-:Y:S02]  /*1080*/  IMAD.MOV.U32 R19, RZ, RZ, RZ ;  /* 0x000000ffff137224 */ /* 0x000fe400078e00ff */
[----:B------:R-:W-:-:S07]  /*1090*/  SHF.R.S32.HI R17, RZ, 0x1f, R18 ;  /* 0x0000001fff117819 */ /* 0x000fce0000011412 */
[----:B------:R-:W-:Y:S05]  /*10a0*/  @!P0 BRA `(.L_x_17) ;  /* 0x0000000400d88947 */ /* 0x000fea0003800000 */
[----:B------:R-:W0:Y:S01]  /*10b0*/  LDCU.64 UR4, c[0x0][0x380] ;  /* 0x00007000ff0477ac */ /* 0x000e220008000a00 */
[----:B------:R-:W1:Y:S01]  /*10c0*/  LDC.64 R14, c[0x0][0x388] ;  /* 0x0000e200ff0e7b82 */ /* 0x000e620000000a00 */
[----:B------:R-:W-:Y:S01]  /*10d0*/  LOP3.LUT R19, R11, 0x7ffffffc, RZ, 0xc0, !PT ;  /* 0x7ffffffc0b137812 */ /* 0x000fe200078ec0ff */
[----:B------:R-:W-:Y:S04]  /*10e0*/  BSSY.RELIABLE B0, `(.L_x_18) ;  /* 0x000005f000007945 */ /* 0x000fe80003800100 */
[----:B------:R-:W-:Y:S01]  /*10f0*/  IMAD.MOV R21, RZ, RZ, -R19 ;  /* 0x000000ffff157224 */ /* 0x000fe200078e0a13 */
[----:B0-----:R-:W-:-:S04]  /*1100*/  LEA R12, P0, R18, UR4, 0x2 ;  /* 0x00000004120c7c11 */ /* 0x001fc8000f8010ff */
[----:B------:R-:W-:Y:S02]  /*1110*/  LEA.HI.X R13, R18, UR5, R17, 0x2, P0 ;  /* 0x00000005120d7c11 */ /* 0x000fe400080f1411 */
[----:B------:R-:W-:Y:S01]  /*1120*/  ISETP.GE.AND P0, PT, R21, RZ, PT ;  /* 0x000000ff1500720c */ /* 0x000fe20003f06270 */
[----:B-1----:R-:W-:Y:S01]  /*1130*/  IMAD.WIDE R14, R4, 0x4, R14 ;  /* 0x00000004040e7825 */ /* 0x002fe200078e020e */
[----:B------:R-:W-:Y:S02]  /*1140*/  IADD3 R12, P1, PT, R12, 0x8, RZ ;  /* 0x000000080c0c7810 */ /* 0x000fe40007f3e0ff */
[----:B------:R-:W-:-:S03]  /*1150*/  IADD3 R14, P2, PT, R14, 0x8, RZ ;  /* 0x000000080e0e7810 */ /* 0x000fc60007f5e0ff */
[----:B------:R-:W-:Y:S02]  /*1160*/  IMAD.X R13, RZ, RZ, R13, P1 ;  /* 0x000000ffff0d7224 */ /* 0x000fe400008e060d */
[----:B------:R-:W-:-:S04]  /*1170*/  IMAD.X R15, RZ, RZ, R15, P2 ;  /* 0x000000ffff0f7224 */ /* 0x000fc800010e060f */
[----:B------:R-:W-:Y:S05]  /*1180*/  @P0 BRA `(.L_x_19) ;  /* 0x0000000400500947 */ /* 0x000fea0003800000 */
[----:B------:R-:W-:Y:S01]  /*1190*/  IMAD.MOV R22, RZ, RZ, -R21 ;  /* 0x000000ffff167224 */ /* 0x000fe200078e0a15 */
[----:B------:R-:W-:Y:S01]  /*11a0*/  BSSY.RECONVERGENT B3, `(.L_x_20) ;  /* 0x0000030000037945 */ /* 0x000fe20003800200 */
[----:B------:R-:W-:-:S03]  /*11b0*/  PLOP3.LUT P0, PT, PT, PT, PT, 0x80, 0x8 ;  /* 0x000000000008781c */ /* 0x000fc60003f0f070 */
[----:B------:R-:W-:-:S13]  /*11c0*/  ISETP.GT.AND P1, PT, R22, 0xc, PT ;  /* 0x0000000c1600780c */ /* 0x000fda0003f24270 */
[----:B------:R-:W-:Y:S05]  /*11d0*/  @!P1 BRA `(.L_x_21) ;  /* 0x0000000000b09947 */ /* 0x000fea0003800000 */
[----:B------:R-:W-:-:S13]  /*11e0*/  PLOP3.LUT P0, PT, PT, PT, PT, 0x8, 0x80 ;  /* 0x000000000080781c */ /* 0x000fda0003f0e170 */
.L_x_22:
[----:B------:R-:W2:Y:S04]  /*11f0*/  LDG.E R23, desc[UR12][R12.64+-0x8] ;  /* 0xfffff80c0c177981 */ /* 0x000ea8000c1e1900 */
        /* <DEDUP_REMOVED lines=23> */
[----:B0-----:R-:W2:Y:S04]  /*1370*/  LDG.E R23, desc[UR12][R12.64+0x28] ;  /* 0x0000280c0c177981 */ /* 0x001ea8000c1e1900 */
[----:B--2---:R0:W-:Y:S04]  /*1380*/  STG.E desc[UR12][R14.64+0x28], R23 ;  /* 0x000028170e007986 */ /* 0x0041e8000c10190c */
[----:B-1----:R-:W2:Y:S04]  /*1390*/  LDG.E R25, desc[UR12][R12.64+0x2c] ;  /* 0x00002c0c0c197981 */ /* 0x002ea8000c1e1900 */
[----:B--2---:R-:W-:Y:S04]  /*13a0*/  STG.E desc[UR12][R14.64+0x2c], R25 ;  /* 0x00002c190e007986 */ /* 0x004fe8000c10190c */
[----:B------:R-:W2:Y:S01]  /*13b0*/  LDG.E R27, desc[UR12][R12.64+0x30] ;  /* 0x0000300c0c1b7981 */ /* 0x000ea2000c1e1900 */
[----:B------:R-:W-:-:S05]  /*13c0*/  VIADD R21, R21, 0x10 ;  /* 0x0000001015157836 */ /* 0x000fca0000000000 */
[----:B------:R-:W-:Y:S01]  /*13d0*/  ISETP.GE.AND P1, PT, R21, -0xc, PT ;  /* 0xfffffff41500780c */ /* 0x000fe20003f26270 */
[----:B--2---:R-:W-:Y:S04]  /*13e0*/  STG.E desc[UR12][R14.64+0x30], R27 ;  /* 0x0000301b0e007986 */ /* 0x004fe8000c10190c */
[----:B---3--:R1:W2:Y:S01]  /*13f0*/  LDG.E R29, desc[UR12][R12.64+0x34] ;  /* 0x0000340c0c1d7981 */ /* 0x0082a2000c1e1900 */
[----:B------:R-:W-:Y:S02]  /*1400*/  IADD3 R26, P2, PT, R12, 0x40, RZ ;  /* 0x000000400c1a7810 */ /* 0x000fe40007f5e0ff */
[----:B----4-:R-:W-:-:S03]  /*1410*/  IADD3 R22, P3, PT, R14, 0x40, RZ ;  /* 0x000000400e167810 */ /* 0x010fc60007f7e0ff */
[----:B-----5:R-:W-:Y:S02]  /*1420*/  IMAD.X R24, RZ, RZ, R13, P2 ;  /* 0x000000ffff187224 */ /* 0x020fe400010e060d */
[----:B0-----:R-:W-:Y:S02]  /*1430*/  IMAD.X R23, RZ, RZ, R15, P3 ;  /* 0x000000ffff177224 */ /* 0x001fe400018e060f */
[----:B-1----:R-:W-:Y:S02]  /*1440*/  IMAD.MOV.U32 R12, RZ, RZ, R26 ;  /* 0x000000ffff0c7224 */ /* 0x002fe400078e001a */
[----:B------:R-:W-:Y:S01]  /*1450*/  IMAD.MOV.U32 R13, RZ, RZ, R24 ;  /* 0x000000ffff0d7224 */ /* 0x000fe200078e0018 */
[----:B--2---:R0:W-:Y:S02]  /*1460*/  STG.E desc[UR12][R14.64+0x34], R29 ;  /* 0x0000341d0e007986 */ /* 0x0041e4000c10190c */
[----:B0-----:R-:W-:Y:S02]  /*1470*/  IMAD.MOV.U32 R14, RZ, RZ, R22 ;  /* 0x000000ffff0e7224 */ /* 0x001fe400078e0016 */
[----:B------:R-:W-:Y:S01]  /*1480*/  IMAD.MOV.U32 R15, RZ, RZ, R23 ;  /* 0x000000ffff0f7224 */ /* 0x000fe200078e0017 */
[----:B------:R-:W-:Y:S06]  /*1490*/  @!P1 BRA `(.L_x_22) ;  /* 0xfffffffc00549947 */ /* 0x000fec000383ffff */
.L_x_21:
[----:B------:R-:W-:Y:S05]  /*14a0*/  BSYNC.RECONVERGENT B3 ;  /* 0x0000000000037941 */ /* 0x000fea0003800200 */
.L_x_20:
[----:B------:R-:W-:Y:S01]  /*14b0*/  IMAD.MOV R22, RZ, RZ, -R21 ;  /* 0x000000ffff167224 */ /* 0x000fe200078e0a15 */
[----:B------:R-:W-:Y:S04]  /*14c0*/  BSSY.RECONVERGENT B3, `(.L_x_23) ;  /* 0x000001d000037945 */ /* 0x000fe80003800200 */
[----:B------:R-:W-:-:S13]  /*14d0*/  ISETP.GT.AND P1, PT, R22, 0x4, PT ;  /* 0x000000041600780c */ /* 0x000fda0003f24270 */
[----:B------:R-:W-:Y:S05]  /*14e0*/  @!P1 BRA `(.L_x_24) ;  /* 0x0000000000689947 */ /* 0x000fea0003800000 */
[----:B------:R-:W2:Y:S04]  /*14f0*/  LDG.E R23, desc[UR12][R12.64+-0x8] ;  /* 0xfffff80c0c177981 */ /* 0x000ea8000c1e1900 */
[----:B--2---:R0:W-:Y:S04]  /*1500*/  STG.E desc[UR12][R14.64+-0x8], R23 ;  /* 0xfffff8170e007986 */ /* 0x0041e8000c10190c */
[----:B------:R-:W2:Y:S04]  /*1510*/  LDG.E R25, desc[UR12][R12.64+-0x4] ;  /* 0xfffffc0c0c197981 */ /* 0x000ea8000c1e1900 */
[----:B--2---:R1:W-:Y:S04]  /*1520*/  STG.E desc[UR12][R14.64+-0x4], R25 ;  /* 0xfffffc190e007986 */ /* 0x0043e8000c10190c */
[----:B------:R-:W2:Y:S04]  /*1530*/  LDG.E R27, desc[UR12][R12.64] ;  /* 0x0000000c0c1b7981 */ /* 0x000ea8000c1e1900 */
[----:B--2---:R-:W-:Y:S04]  /*1540*/  STG.E desc[UR12][R14.64], R27 ;  /* 0x0000001b0e007986 */ /* 0x004fe8000c10190c */
[----:B------:R-:W2:Y:S04]  /*1550*/  LDG.E R29, desc[UR12][R12.64+0x4] ;  /* 0x0000040c0c1d7981 */ /* 0x000ea8000c1e1900 */
[----:B--2---:R2:W-:Y:S04]  /*1560*/  STG.E desc[UR12][R14.64+0x4], R29 ;  /* 0x0000041d0e007986 */ /* 0x0045e8000c10190c */
[----:B------:R-:W3:Y:S04]  /*1570*/  LDG.E R22, desc[UR12][R12.64+0x8] ;  /* 0x0000080c0c167981 */ /* 0x000ee8000c1e1900 */
[----:B---3--:R-:W-:Y:S04]  /*1580*/  STG.E desc[UR12][R14.64+0x8], R22 ;  /* 0x000008160e007986 */ /* 0x008fe8000c10190c */
[----:B------:R-:W3:Y:S04]  /*1590*/  LDG.E R24, desc[UR12][R12.64+0xc] ;  /* 0x00000c0c0c187981 */ /* 0x000ee8000c1e1900 */
[----:B---3--:R-:W-:Y:S04]  /*15a0*/  STG.E desc[UR12][R14.64+0xc], R24 ;  /* 0x00000c180e007986 */ /* 0x008fe8000c10190c */
[----:B0-----:R-:W3:Y:S01]  /*15b0*/  LDG.E R23, desc[UR12][R12.64+0x10] ;  /* 0x0000100c0c177981 */ /* 0x001ee2000c1e1900 */
[----:B------:R-:W-:-:S02]  /*15c0*/  IADD3 R28, P1, PT, R12, 0x20, RZ ;  /* 0x000000200c1c7810 */ /* 0x000fc40007f3e0ff */
[----:B------:R-:W-:Y:S01]  /*15d0*/  IADD3 R26, P2, PT, R14, 0x20, RZ ;  /* 0x000000200e1a7810 */ /* 0x000fe20007f5e0ff */
[----:B---3--:R-:W-:Y:S04]  /*15e0*/  STG.E desc[UR12][R14.64+0x10], R23 ;  /* 0x000010170e007986 */ /* 0x008fe8000c10190c */
[----:B-1----:R0:W3:Y:S01]  /*15f0*/  LDG.E R25, desc[UR12][R12.64+0x14] ;  /* 0x0000140c0c197981 */ /* 0x0020e2000c1e1900 */
[----:B--2---:R-:W-:Y:S01]  /*1600*/  IMAD.X R29, RZ, RZ, R13, P1 ;  /* 0x000000ffff1d7224 */ /* 0x004fe200008e060d */
[----:B------:R-:W-:Y:S01]  /*1610*/  PLOP3.LUT P0, PT, PT, PT, PT, 0x8, 0x80 ;  /* 0x000000000080781c */ /* 0x000fe20003f0e170 */
[----:B------:R-:W-:Y:S02]  /*1620*/  IMAD.X R27, RZ, RZ, R15, P2 ;  /* 0x000000ffff1b7224 */ /* 0x000fe400010e060f */
[----:B------:R-:W-:-:S02]  /*1630*/  VIADD R21, R21, 0x8 ;  /* 0x0000000815157836 */ /* 0x000fc40000000000 */
[----:B0-----:R-:W-:Y:S02]  /*1640*/  IMAD.MOV.U32 R12, RZ, RZ, R28 ;  /* 0x000000ffff0c7224 */ /* 0x001fe400078e001c */
[----:B------:R-:W-:Y:S01]  /*1650*/  IMAD.MOV.U32 R13, RZ, RZ, R29 ;  /* 0x000000ffff0d7224 */ /* 0x000fe200078e001d */
[----:B---3--:R0:W-:Y:S02]  /*1660*/  STG.E desc[UR12][R14.64+0x14], R25 ;  /* 0x000014190e007986 */ /* 0x0081e4000c10190c */
[----:B0-----:R-:W-:Y:S02]  /*1670*/  IMAD.MOV.U32 R14, RZ, RZ, R26 ;  /* 0x000000ffff0e7224 */ /* 0x001fe400078e001a */
[----:B------:R-:W-:-:S07]  /*1680*/  IMAD.MOV.U32 R15, RZ, RZ, R27 ;  /* 0x000000ffff0f7224 */ /* 0x000fce00078e001b */
.L_x_24:
[----:B------:R-:W-:Y:S05]  /*1690*/  BSYNC.RECONVERGENT B3 ;  /* 0x0000000000037941 */ /* 0x000fea0003800200 */
.L_x_23:
[----:B------:R-:W-:-:S13]  /*16a0*/  ISETP.EQ.AND P1, PT, R21, RZ, PT ;  /* 0x000000ff1500720c */ /* 0x000fda0003f22270 */
[----:B------:R-:W-:Y:S05]  /*16b0*/  @!P0 BREAK.RELIABLE P1, B0 ;  /* 0x0000000000008942 */ /* 0x000fea0000800100 */
[----:B------:R-:W-:Y:S05]  /*16c0*/  @!P0 BRA P1, `(.L_x_17) ;  /* 0x0000000000508947 */ /* 0x000fea0000800000 */
.L_x_19:
[----:B------:R-:W-:Y:S05]  /*16d0*/  BSYNC.RELIABLE B0 ;  /* 0x0000000000007941 */ /* 0x000fea0003800100 */
.L_x_18:
[----:B------:R-:W2:Y:S04]  /*16e0*/  LDG.E R23, desc[UR12][R12.64+-0x8] ;  /* 0xfffff80c0c177981 */ /* 0x000ea8000c1e1900 */
[----:B--2---:R0:W-:Y:S04]  /*16f0*/  STG.E desc[UR12][R14.64+-0x8], R23 ;  /* 0xfffff8170e007986 */ /* 0x0041e8000c10190c */
[----:B------:R-:W2:Y:S04]  /*1700*/  LDG.E R25, desc[UR12][R12.64+-0x4] ;  /* 0xfffffc0c0c197981 */ /* 0x000ea8000c1e1900 */
[----:B--2---:R-:W-:Y:S04]  /*1710*/  STG.E desc[UR12][R14.64+-0x4], R25 ;  /* 0xfffffc190e007986 */ /* 0x004fe8000c10190c */
[----:B------:R-:W2:Y:S01]  /*1720*/  LDG.E R27, desc[UR12][R12.64] ;  /* 0x0000000c0c1b7981 */ /* 0x000ea2000c1e1900 */
[----:B------:R-:W-:-:S05]  /*1730*/  VIADD R21, R21, 0x4 ;  /* 0x0000000415157836 */ /* 0x000fca0000000000 */
[----:B------:R-:W-:Y:S01]  /*1740*/  ISETP.NE.AND P0, PT, R21, RZ, PT ;  /* 0x000000ff1500720c */ /* 0x000fe20003f05270 */
[----:B--2---:R-:W-:Y:S04]  /*1750*/  STG.E desc[UR12][R14.64], R27 ;  /* 0x0000001b0e007986 */ /* 0x004fe8000c10190c */
[----:B------:R1:W2:Y:S01]  /*1760*/  LDG.E R29, desc[UR12][R12.64+0x4] ;  /* 0x0000040c0c1d7981 */ /* 0x0002a2000c1e1900 */
[----:B------:R-:W-:Y:S02]  /*1770*/  IADD3 R24, P1, PT, R12, 0x10, RZ ;  /* 0x000000100c187810 */ /* 0x000fe40007f3e0ff */
[----:B------:R-:W-:-:S03]  /*1780*/  IADD3 R22, P2, PT, R14, 0x10, RZ ;  /* 0x000000100e167810 */ /* 0x000fc60007f5e0ff */
[----:B------:R-:W-:Y:S02]  /*1790*/  IMAD.X R26, RZ, RZ, R13, P1 ;  /* 0x000000ffff1a7224 */ /* 0x000fe400008e060d */
[----:B0-----:R-:W-:Y:S02]  /*17a0*/  IMAD.X R23, RZ, RZ, R15, P2 ;  /* 0x000000ffff177224 */ /* 0x001fe400010e060f */
[----:B-1----:R-:W-:Y:S02]  /*17b0*/  IMAD.MOV.U32 R12, RZ, RZ, R24 ;  /* 0x000000ffff0c7224 */ /* 0x002fe400078e0018 */
[----:B------:R-:W-:Y:S01]  /*17c0*/  IMAD.MOV.U32 R13, RZ, RZ, R26 ;  /* 0x000000ffff0d7224 */ /* 0x000fe200078e001a */
[----:B--2---:R0:W-:Y:S02]  /*17d0*/  STG.E desc[UR12][R14.64+0x4], R29 ;  /* 0x0000041d0e007986 */ /* 0x0041e4000c10190c */
[----:B0-----:R-:W-:Y:S02]  /*17e0*/  IMAD.MOV.U32 R14, RZ, RZ, R22 ;  /* 0x000000ffff0e7224 */ /* 0x001fe400078e0016 */
[----:B------:R-:W-:Y:S01]  /*17f0*/  IMAD.MOV.U32 R15, RZ, RZ, R23 ;  /* 0x000000ffff0f7224 */ /* 0x000fe200078e0017 */
[----:B------:R-:W-:Y:S06]  /*1800*/  @P0 BRA `(.L_x_18) ;  /* 0xfffffffc00b40947 */ /* 0x000fec000383ffff */
.L_x_17:
[----:B------:R-:W-:Y:S05]  /*1810*/  BSYNC.RECONVERGENT B1 ;  /* 0x0000000000017941 */ /* 0x000fea0003800200 */
.L_x_16:
[----:B------:R-:W-:-:S13]  /*1820*/  ISETP.NE.AND P0, PT, R16, RZ, PT ;  /* 0x000000ff1000720c */ /* 0x000fda0003f05270 */
[----:B------:R-:W-:Y:S05]  /*1830*/  @!P0 BRA `(.L_x_15) ;  /* 0x00000000005c8947 */ /* 0x000fea0003800000 */
[----:B------:R-:W0:Y:S01]  /*1840*/  LDCU.128 UR4, c[0x0][0x380] ;  /* 0x00007000ff0477ac */ /* 0x000e220008000c00 */
[----:B------:R-:W-:Y:S01]  /*1850*/  IMAD.WIDE.U32 R12, R19, 0x4, RZ ;  /* 0x00000004130c7825 */ /* 0x000fe200078e00ff */
[----:B------:R-:W-:-:S03]  /*1860*/  IADD3 R19, P1, PT, R18, R19, RZ ;  /* 0x0000001312137210 */ /* 0x000fc60007f3e0ff */
[----:B------:R-:W-:Y:S02]  /*1870*/  IMAD.MOV R16, RZ, RZ, -R16 ;  /* 0x000000ffff107224 */ /* 0x000fe400078e0a10 */
[----:B------:R-:W-:-:S03]  /*1880*/  IMAD.WIDE R12, R4, 0x4, R12 ;  /* 0x00000004040c7825 */ /* 0x000fc600078e020c */
[----:B0-----:R-:W-:Y:S01]  /*1890*/  IADD3 R18, P0, PT, R12, UR6, RZ ;  /* 0x000000060c127c10 */ /* 0x001fe2000ff1e0ff */
[----:B------:R-:W-:Y:S01]  /*18a0*/  IMAD.X R12, RZ, RZ, R17, P1 ;  /* 0x000000ffff0c7224 */ /* 0x000fe200008e0611 */
[----:B------:R-:W-:-:S04]  /*18b0*/  LEA R14, P2, R19, UR4, 0x2 ;  /* 0x00000004130e7c11 */ /* 0x000fc8000f8410ff */
[----:B------:R-:W-:Y:S02]  /*18c0*/  LEA.HI.X R17, R19, UR5, R12, 0x2, P2 ;  /* 0x0000000513117c11 */ /* 0x000fe400090f140c */
[----:B------:R-:W-:-:S07]  /*18d0*/  IADD3.X R19, PT, PT, R13, UR7, RZ, P0, !PT ;  /* 0x000000070d137c10 */ /* 0x000fce00087fe4ff */
.L_x_25:
[----:B-1----:R-:W-:Y:S02]  /*18e0*/  IMAD.MOV.U32 R12, RZ, RZ, R14 ;  /* 0x000000ffff0c7224 */ /* 0x002fe400078e000e */
[----:B------:R-:W-:-:S05]  /*18f0*/  IMAD.MOV.U32 R13, RZ, RZ, R17 ;  /* 0x000000ffff0d7224 */ /* 0x000fca00078e0011 */
[----:B------:R0:W2:Y:S01]  /*1900*/  LDG.E R15, desc[UR12][R12.64] ;  /* 0x0000000c0c0f7981 */ /* 0x0000a2000c1e1900 */
[----:B------:R-:W-:Y:S01]  /*1910*/  VIADD R16, R16, 0x1 ;  /* 0x0000000110107836 */ /* 0x000fe20000000000 */
[----:B------:R-:W-:-:S04]  /*1920*/  IADD3 R14, P2, PT, R14, 0x4, RZ ;  /* 0x000000040e0e7810 */ /* 0x000fc80007f5e0ff */
[----:B------:R-:W-:Y:S01]  /*1930*/  ISETP.NE.AND P0, PT, R16, RZ, PT ;  /* 0x000000ff1000720c */ /* 0x000fe20003f05270 */
[----:B------:R-:W-:Y:S02]  /*1940*/  IMAD.X R17, RZ, RZ, R17, P2 ;  /* 0x000000ffff117224 */ /* 0x000fe400010e0611 */
[----:B0-----:R-:W-:Y:S01]  /*1950*/  IMAD.MOV.U32 R12, RZ, RZ, R18 ;  /* 0x000000ffff0c7224 */ /* 0x001fe200078e0012 */
[----:B------:R-:W-:Y:S01]  /*1960*/  IADD3 R18, P1, PT, R18, 0x4, RZ ;  /* 0x0000000412127810 */ /* 0x000fe20007f3e0ff */
[----:B------:R-:W-:-:S04]  /*1970*/  IMAD.MOV.U32 R13, RZ, RZ, R19 ;  /* 0x000000ffff0d7224 */ /* 0x000fc800078e0013 */
[----:B------:R-:W-:Y:S01]  /*1980*/  IMAD.X R19, RZ, RZ, R19, P1 ;  /* 0x000000ffff137224 */ /* 0x000fe200008e0613 */
[----:B--2---:R1:W-:Y:S03]  /*1990*/  STG.E desc[UR12][R12.64], R15 ;  /* 0x0000000f0c007986 */ /* 0x0043e6000c10190c */
[----:B------:R-:W-:Y:S05]  /*19a0*/  @P0 BRA `(.L_x_25) ;  /* 0xfffffffc00cc0947 */ /* 0x000fea000383ffff */
.L_x_15:
[----:B------:R-:W-:Y:S05]  /*19b0*/  BSYNC.RECONVERGENT B2 ;  /* 0x0000000000027941 */ /* 0x000fea0003800200 */
.L_x_14:
[----:B------:R-:W-:Y:S01]  /*19c0*/  ISETP.GE.AND P0, PT, R11, R20, PT ;  /* 0x000000140b00720c */ /* 0x000fe20003f06270 */
[----:B------:R-:W-:-:S12]  /*19d0*/  BSSY.RECONVERGENT B0, `(.L_x_26) ;  /* 0x0000032000007945 */ /* 0x000fd80003800200 */
[----:B------:R-:W-:Y:S05]  /*19e0*/  @P0 BRA `(.L_x_27) ;  /* 0x0000000000c00947 */ /* 0x000fea0003800000 */
[----:B-1----:R-:W-:Y:S01]  /*19f0*/  IMAD.IADD R12, R20, 0x1, -R11 ;  /* 0x00000001140c7824 */ /* 0x002fe200078e0a0b */
[----:B------:R-:W-:Y:S01]  /*1a00*/  BSSY.RECONVERGENT B1, `(.L_x_28) ;  /* 0x0000014000017945 */ /* 0x000fe20003800200 */
[----:B------:R-:W-:-:S03]  /*1a10*/  IMAD.IADD R13, R11, 0x1, -R20 ;  /* 0x000000010b0d7824 */ /* 0x000fc600078e0a14 */
[----:B------:R-:W-:Y:S02]  /*1a20*/  LOP3.LUT P0, R18, R12, 0x3, RZ, 0xc0, !PT ;  /* 0x000000030c127812 */ /* 0x000fe4000780c0ff */
[----:B------:R-:W-:-:S11]  /*1a30*/  ISETP.GT.U32.AND P1, PT, R13, -0x4, PT ;  /* 0xfffffffc0d00780c */ /* 0x000fd60003f24070 */
[----:B------:R-:W-:Y:S05]  /*1a40*/  @!P0 BRA `(.L_x_29) ;  /* 0x00000000003c8947 */ /* 0x000fea0003800000 */
[----:B------:R-:W1:Y:S01]  /*1a50*/  LDC.64 R12, c[0x0][0x388] ;  /* 0x0000e200ff0c7b82 */ /* 0x000e620000000a00 */
[----:B------:R-:W-:Y:S02]  /*1a60*/  IMAD.MOV R18, RZ, RZ, -R18 ;  /* 0x000000ffff127224 */ /* 0x000fe400078e0a12 */
[----:B-1----:R-:W-:-:S07]  /*1a70*/  IMAD.WIDE R12, R4, 0x4, R12 ;  /* 0x00000004040c7825 */ /* 0x002fce00078e020c */
.L_x_30:
[----:B-1----:R-:W1:Y:S01]  /*1a80*/  LDCU.64 UR4, c[0x0][0x380] ;  /* 0x00007000ff0477ac */ /* 0x002e620008000a00 */
[----:B------:R-:W-:-:S04]  /*1a90*/  IADD3 R14, P0, PT, R5, R11, RZ ;  /* 0x0000000b050e7210 */ /* 0x000fc80007f1e0ff */
[----:B0-----:R-:W-:Y:S02]  /*1aa0*/  LEA.HI.X.SX32 R15, R11, R8, 0x1, P0 ;  /* 0x000000080b0f7211 */ /* 0x001fe400000f0eff */
[----:B-1----:R-:W-:-:S04]  /*1ab0*/  LEA R16, P0, R14, UR4, 0x2 ;  /* 0x000000040e107c11 */ /* 0x002fc8000f8010ff */
[----:B------:R-:W-:-:S06]  /*1ac0*/  LEA.HI.X R17, R14, UR5, R15, 0x2, P0 ;  /* 0x000000050e117c11 */ /* 0x000fcc00080f140f */
[----:B------:R-:W2:Y:S01]  /*1ad0*/  LDG.E R17, desc[UR12][R16.64] ;  /* 0x0000000c10117981 */ /* 0x000ea2000c1e1900 */
[----:B------:R-:W-:-:S04]  /*1ae0*/  IMAD.WIDE R14, R11, 0x4, R12 ;  /* 0x000000040b0e7825 */ /* 0x000fc800078e020c */
[----:B------:R-:W-:Y:S02]  /*1af0*/  VIADD R18, R18, 0x1 ;  /* 0x0000000112127836 */ /* 0x000fe40000000000 */
[----:B------:R-:W-:-:S03]  /*1b00*/  VIADD R11, R11, 0x1 ;  /* 0x000000010b0b7836 */ /* 0x000fc60000000000 */
[----:B------:R-:W-:Y:S01]  /*1b10*/  ISETP.NE.AND P0, PT, R18, RZ, PT ;  /* 0x000000ff1200720c */ /* 0x000fe20003f05270 */
[----:B--2---:R1:W-:-:S12]  /*1b20*/  STG.E desc[UR12][R14.64], R17 ;  /* 0x000000110e007986 */ /* 0x0043d8000c10190c */
[----:B------:R-:W-:Y:S05]  /*1b30*/  @P0 BRA `(.L_x_30) ;  /* 0xfffffffc00d00947 */ /* 0x000fea000383ffff */
.L_x_29:
[----:B------:R-:W-:Y:S05]  /*1b40*/  BSYNC.RECONVERGENT B1 ;  /* 0x0000000000017941 */ /* 0x000fea0003800200 */
.L_x_28:
[----:B------:R-:W-:Y:S05]  /*1b50*/  @P1 BRA `(.L_x_27) ;  /* 0x0000000000641947 */ /* 0x000fea0003800000 */
[----:B01----:R-:W0:Y:S01]  /*1b60*/  LDC.64 R14, c[0x0][0x388] ;  /* 0x0000e200ff0e7b82 */ /* 0x003e220000000a00 */
[----:B------:R-:W-:-:S07]  /*1b70*/  IMAD.IADD R19, R11, 0x1, -R20 ;  /* 0x000000010b137824 */ /* 0x000fce00078e0a14 */
[----:B------:R-:W1:Y:S01]  /*1b80*/  LDC.64 R12, c[0x0][0x380] ;  /* 0x0000e000ff0c7b82 */ /* 0x000e620000000a00 */
[----:B0-----:R-:W-:Y:S01]  /*1b90*/  IMAD.WIDE R14, R4, 0x4, R14 ;  /* 0x00000004040e7825 */ /* 0x001fe200078e020e */
[----:B-1----:R-:W-:Y:S02]  /*1ba0*/  IADD3 R18, P0, PT, R12, 0x8, RZ ;  /* 0x000000080c127810 */ /* 0x002fe40007f1e0ff */
[----:B------:R-:W-:-:S03]  /*1bb0*/  IADD3 R12, P1, PT, R14, 0x8, RZ ;  /* 0x000000080e0c7810 */ /* 0x000fc60007f3e0ff */
[----:B------:R-:W-:Y:S02]  /*1bc0*/  IMAD.X R22, RZ, RZ, R13, P0 ;  /* 0x000000ffff167224 */ /* 0x000fe400000e060d */
[----:B------:R-:W-:-:S08]  /*1bd0*/  IMAD.X R13, RZ, RZ, R15, P1 ;  /* 0x000000ffff0d7224 */ /* 0x000fd000008e060f */
.L_x_31:
[----:B------:R-:W-:-:S04]  /*1be0*/  IADD3 R15, P0, PT, R5, R11, RZ ;  /* 0x0000000b050f7210 */ /* 0x000fc80007f1e0ff */
[----:B--2---:R-:W-:Y:S02]  /*1bf0*/  LEA.HI.X.SX32 R16, R11, R8, 0x1, P0 ;  /* 0x000000080b107211 */ /* 0x004fe400000f0eff */
[----:B------:R-:W-:-:S04]  /*1c00*/  LEA R14, P0, R15, R18, 0x2 ;  /* 0x000000120f0e7211 */ /* 0x000fc800078010ff */
[----:B------:R-:W-:-:S05]  /*1c10*/  LEA.HI.X R15, R15, R22, R16, 0x2, P0 ;  /* 0x000000160f0f7211 */ /* 0x000fca00000f1410 */
[----:B------:R-:W2:Y:S01]  /*1c20*/  LDG.E R21, desc[UR12][R14.64+-0x8] ;  /* 0xfffff80c0e157981 */ /* 0x000ea2000c1e1900 */
[----:B------:R-:W-:-:S05]  /*1c30*/  IMAD.WIDE R16, R11, 0x4, R12 ;  /* 0x000000040b107825 */ /* 0x000fca00078e020c */
[----:B--2---:R2:W-:Y:S04]  /*1c40*/  STG.E desc[UR12][R16.64+-0x8], R21 ;  /* 0xfffff81510007986 */ /* 0x0045e8000c10190c */
[----:B------:R-:W3:Y:S04]  /*1c50*/  LDG.E R23, desc[UR12][R14.64+-0x4] ;  /* 0xfffffc0c0e177981 */ /* 0x000ee8000c1e1900 */
[----:B---3--:R2:W-:Y:S04]  /*1c60*/  STG.E desc[UR12][R16.64+-0x4], R23 ;  /* 0xfffffc1710007986 */ /* 0x0085e8000c10190c */
[----:B------:R-:W3:Y:S04]  /*1c70*/  LDG.E R25, desc[UR12][R14.64] ;  /* 0x0000000c0e197981 */ /* 0x000ee8000c1e1900 */
[----:B---3--:R2:W-:Y:S04]  /*1c80*/  STG.E desc[UR12][R16.64], R25 ;  /* 0x0000001910007986 */ /* 0x0085e8000c10190c */
[----:B------:R-:W3:Y:S01]  /*1c90*/  LDG.E R27, desc[UR12][R14.64+0x4] ;  /* 0x0000040c0e1b7981 */ /* 0x000ee2000c1e1900 */
[----:B------:R-:W-:-:S02]  /*1ca0*/  VIADD R19, R19, 0x4 ;  /* 0x0000000413137836 */ /* 0x000fc40000000000 */
[----:B------:R-:W-:-:S03]  /*1cb0*/  VIADD R11, R11, 0x4 ;  /* 0x000000040b0b7836 */ /* 0x000fc60000000000 */
[----:B------:R-:W-:Y:S01]  /*1cc0*/  ISETP.NE.AND P0, PT, R19, RZ, PT ;  /* 0x000000ff1300720c */ /* 0x000fe20003f05270 */
[----:B---3--:R2:W-:-:S12]  /*1cd0*/  STG.E desc[UR12][R16.64+0x4], R27 ;  /* 0x0000041b10007986 */ /* 0x0085d8000c10190c */
[----:B------:R-:W-:Y:S05]  /*1ce0*/  @P0 BRA `(.L_x_31) ;  /* 0xfffffffc00bc0947 */ /* 0x000fea000383ffff */
.L_x_27:
[----:B------:R-:W-:Y:S05]  /*1cf0*/  BSYNC.RECONVERGENT B0 ;  /* 0x0000000000007941 */ /* 0x000fea0003800200 */
.L_x_26:
[----:B------:R-:W-:-:S13]  /*1d00*/  ISETP.GE.AND P0, PT, R20, 0x1, PT ;  /* 0x000000011400780c */ /* 0x000fda0003f06270 */
[----:B------:R-:W-:Y:S05]  /*1d10*/  @!P0 EXIT ;  /* 0x000000000000894d */ /* 0x000fea0003800000 */
[----:B-1----:R-:W1:Y:S01]  /*1d20*/  LDC.64 R12, c[0x0][0x388] ;  /* 0x0000e200ff0c7b82 */ /* 0x002e620000000a00 */
[C---:B------:R-:W-:Y:S01]  /*1d30*/  ISETP.GE.U32.AND P0, PT, R20.reuse, 0x8, PT ;  /* 0x000000081400780c */ /* 0x040fe20003f06070 */
[----:B--2---:R-:W-:Y:S01]  /*1d40*/  IMAD.MOV.U32 R23, RZ, RZ, RZ ;  /* 0x000000ffff177224 */ /* 0x004fe200078e00ff */
[----:B------:R-:W-:Y:S01]  /*1d50*/  LOP3.LUT R8, R20, 0x7, RZ, 0xc0, !PT ;  /* 0x0000000714087812 */ /* 0x000fe200078ec0ff */
[----:B-1----:R-:W-:-:S10]  /*1d60*/  IMAD.WIDE R4, R4, 0x4, R12 ;  /* 0x0000000404047825 */ /* 0x002fd400078e020c */
[----:B------:R-:W-:Y:S05]  /*1d70*/  @!P0 BRA `(.L_x_32) ;  /* 0x0000000c00d08947 */ /* 0x000fea0003800000 */
[----:B------:R-:W-:Y:S01]  /*1d80*/  SHF.R.U32.HI R11, RZ, 0x2, R2 ;  /* 0x00000002ff0b7819 */ /* 0x000fe20000011602 */
[----:B------:R-:W-:Y:S01]  /*1d90*/  IMAD.SHL.U32 R13, R10, 0x10, RZ ;  /* 0x000000100a0d7824 */ /* 0x000fe200078e00ff */
[----:B------:R-:W-:Y:S01]  /*1da0*/  SHF.R.U32.HI R12, RZ, 0x2, R3 ;  /* 0x00000002ff0c7819 */ /* 0x000fe20000011603 */
[----:B------:R-:W-:Y:S01]  /*1db0*/  UMOV UR4, 0x9999999a ;  /* 0x9999999a00047882 */ /* 0x000fe20000000000 */
[----:B------:R-:W-:Y:S01]  /*1dc0*/  LOP3.LUT R11, R11, R2, RZ, 0x3c, !PT ;  /* 0x000000020b0b7212 */ /* 0x000fe200078e3cff */
[----:B------:R-:W-:Y:S01]  /*1dd0*/  UMOV UR5, 0x3fb99999 ;  /* 0x3fb9999900057882 */ /* 0x000fe20000000000 */
[----:B------:R-:W-:-:S03]  /*1de0*/  LOP3.LUT R3, R12, R3, RZ, 0x3c, !PT ;  /* 0x000000030c037212 */ /* 0x000fc600078e3cff */
[----:B------:R-:W-:-:S05]  /*1df0*/  IMAD.SHL.U32 R2, R11, 0x2, RZ ;  /* 0x000000020b027824 */ /* 0x000fca00078e00ff */
[----:B------:R-:W-:Y:S02]  /*1e00*/  LOP3.LUT R2, R10, R13, R2, 0x96, !PT ;  /* 0x0000000d0a027212 */ /* 0x000fe400078e9602 */
[----:B------:R-:W-:Y:S02]  /*1e10*/  SHF.R.U32.HI R13, RZ, 0x2, R6 ;  /* 0x00000002ff0d7819 */ /* 0x000fe40000011606 */
[----:B------:R-:W-:Y:S01]  /*1e20*/  LOP3.LUT R12, R2, R11, RZ, 0x3c, !PT ;  /* 0x0000000b020c7212 */ /* 0x000fe200078e3cff */
[----:B------:R-:W-:Y:S01]  /*1e30*/  IMAD.SHL.U32 R2, R3, 0x2, RZ ;  /* 0x0000000203027824 */ /* 0x000fe200078e00ff */
[----:B------:R-:W-:Y:S02]  /*1e40*/  LOP3.LUT R13, R13, R6, RZ, 0x3c, !PT ;  /* 0x000000060d0d7212 */ /* 0x000fe400078e3cff */
[----:B0-----:R-:W-:Y:S01]  /*1e50*/  SHF.R.U32.HI R15, RZ, 0x2, R12 ;  /* 0x00000002ff0f7819 */ /* 0x001fe2000001160c */
[----:B------:R-:W-:-:S05]  /*1e60*/  IMAD.SHL.U32 R11, R12, 0x10, RZ ;  /* 0x000000100c0b7824 */ /* 0x000fca00078e00ff */
[----:B------:R-:W-:Y:S02]  /*1e70*/  LOP3.LUT R2, R12, R11, R2, 0x96, !PT ;  /* 0x0000000b0c027212 */ /* 0x000fe400078e9602 */
[----:B------:R-:W-:Y:S02]  /*1e80*/  SHF.R.U32.HI R11, RZ, 0x2, R0 ;  /* 0x00000002ff0b7819 */ /* 0x000fe40000011600 */
[----:B------:R-:W-:Y:S01]  /*1e90*/  LOP3.LUT R6, R2, R3, RZ, 0x3c, !PT ;  /* 0x0000000302067212 */ /* 0x000fe200078e3cff */
[----:B------:R-:W-:Y:S01]  /*1ea0*/  IMAD.SHL.U32 R2, R13, 0x2, RZ ;  /* 0x000000020d027824 */ /* 0x000fe200078e00ff */
[----:B------:R-:W-:Y:S02]  /*1eb0*/  LOP3.LUT R11, R11, R0, RZ, 0x3c, !PT ;  /* 0x000000000b0b7212 */ /* 0x000fe400078e3cff */
[----:B------:R-:W-:Y:S01]  /*1ec0*/  IADD3 R0, PT, PT, R9, 0x587c5, R12 ;  /* 0x000587c509007810 */ /* 0x000fe20007ffe00c */
[----:B------:R-:W-:Y:S01]  /*1ed0*/  IMAD.SHL.U32 R3, R6, 0x10, RZ ;  /* 0x0000001006037824 */ /* 0x000fe200078e00ff */
[----:B------:R-:W-:-:S02]  /*1ee0*/  LOP3.LUT R12, R15, R12, RZ, 0x3c, !PT ;  /* 0x0000000c0f0c7212 */ /* 0x000fc400078e3cff */
[----:B------:R-:W-:Y:S02]  /*1ef0*/  I2FP.F32.U32 R0, R0 ;  /* 0x0000000000007245 */ /* 0x000fe40000201000 */
[----:B------:R-:W-:Y:S01]  /*1f00*/  LOP3.LUT R2, R6, R3, R2, 0x96, !PT ;  /* 0x0000000306027212 */ /* 0x000fe200078e9602 */
[----:B------:R-:W-:Y:S01]  /*1f10*/  IMAD.SHL.U32 R26, R12, 0x2, RZ ;  /* 0x000000020c1a7824 */ /* 0x000fe200078e00ff */
[----:B------:R-:W-:Y:S01]  /*1f20*/  SHF.R.U32.HI R15, RZ, 0x2, R6 ;  /* 0x00000002ff0f7819 */ /* 0x000fe20000011606 */
[----:B------:R-:W-:Y:S01]  /*1f30*/  FFMA R0, R0, R7, 1.1641532182693481445e-10 ;  /* 0x2f00000000007423 */ /* 0x000fe20000000007 */
[----:B------:R-:W-:Y:S01]  /*1f40*/  LOP3.LUT R24, R2, R13, RZ, 0x3c, !PT ;  /* 0x0000000d02187212 */ /* 0x000fe200078e3cff */
[----:B------:R-:W-:Y:S01]  /*1f50*/  IMAD.SHL.U32 R2, R11, 0x2, RZ ;  /* 0x000000020b027824 */ /* 0x000fe200078e00ff */
[----:B------:R-:W-:Y:S01]  /*1f60*/  SHF.R.U32.HI R13, RZ, 0x2, R10 ;  /* 0x00000002ff0d7819 */ /* 0x000fe2000001160a */
[----:B------:R0:W1:Y:S02]  /*1f70*/  F2F.F64.F32 R22, R0 ;  /* 0x0000000000167310 */ /* 0x0000640000201800 */
[----:B------:R-:W-:Y:S01]  /*1f80*/  IMAD.SHL.U32 R3, R24, 0x10, RZ ;  /* 0x0000001018037824 */ /* 0x000fe200078e00ff */
[----:B------:R-:W-:-:S04]  /*1f90*/  LOP3.LUT R13, R13, R10, RZ, 0x3c, !PT ;  /* 0x0000000a0d0d7212 */ /* 0x000fc800078e3cff */
[----:B------:R-:W-:Y:S01]  /*1fa0*/  LOP3.LUT R2, R24, R3, R2, 0x96, !PT ;  /* 0x0000000318027212 */ /* 0x000fe200078e9602 */
[----:B------:R-:W-:Y:S01]  /*1fb0*/  IMAD.SHL.U32 R14, R13, 0x2, RZ ;  /* 0x000000020d0e7824 */ /* 0x000fe200078e00ff */
[----:B------:R-:W-:Y:S02]  /*1fc0*/  IADD3 R3, PT, PT, R9, 0xb0f8a, R6 ;  /* 0x000b0f8a09037810 */ /* 0x000fe40007ffe006 */
[----:B------:R-:W-:Y:S02]  /*1fd0*/  LOP3.LUT R2, R2, R11, RZ, 0x3c, !PT ;  /* 0x0000000b02027212 */ /* 0x000fe400078e3cff */
[----:B------:R-:W-:Y:S02]  /*1fe0*/  I2FP.F32.U32 R10, R3 ;  /* 0x00000003000a7245 */ /* 0x000fe40000201000 */
[----:B0-----:R-:W-:Y:S01]  /*1ff0*/  LOP3.LUT R0, R15, R6, RZ, 0x3c, !PT ;  /* 0x000000060f007212 */ /* 0x001fe200078e3cff */
[----:B------:R-:W-:Y:S01]  /*2000*/  IMAD.SHL.U32 R11, R2, 0x10, RZ ;  /* 0x00000010020b7824 */ /* 0x000fe200078e00ff */
[----:B-1----:R-:W-:Y:S01]  /*2010*/  DSETP.GTU.AND P0, PT, R22, UR4, PT ;  /* 0x0000000416007e2a */ /* 0x002fe2000bf0c000 */
[----:B------:R-:W-:-:S03]  /*2020*/  FFMA R10, R10, R7, 1.1641532182693481445e-10 ;  /* 0x2f0000000a0a7423 */ /* 0x000fc60000000007 */
[----:B------:R-:W-:Y:S01]  /*2030*/  LOP3.LUT R14, R2, R11, R14, 0x96, !PT ;  /* 0x0000000b020e7212 */ /* 0x000fe200078e960e */
[----:B------:R0:W1:Y:S01]  /*2040*/  F2F.F64.F32 R18, R10 ;  /* 0x0000000a00127310 */ /* 0x0000620000201800 */
[C---:B------:R-:W-:Y:S02]  /*2050*/  IADD3 R11, PT, PT, R9.reuse, 0x10974f, R24 ;  /* 0x0010974f090b7810 */ /* 0x040fe40007ffe018 */
[----:B------:R-:W-:Y:S02]  /*2060*/  LOP3.LUT R3, R14, R13, RZ, 0x3c, !PT ;  /* 0x0000000d0e037212 */ /* 0x000fe400078e3cff */
[----:B------:R-:W-:Y:S02]  /*2070*/  I2FP.F32.U32 R14, R11 ;  /* 0x0000000b000e7245 */ /* 0x000fe40000201000 */
[----:B------:R-:W-:Y:S01]  /*2080*/  IADD3 R11, PT, PT, R9, 0x161f14, R2 ;  /* 0x00161f14090b7810 */ /* 0x000fe20007ffe002 */
[----:B------:R-:W-:Y:S01]  /*2090*/  IMAD.SHL.U32 R13, R3, 0x10, RZ ;  /* 0x00000010030d7824 */ /* 0x000fe200078e00ff */
[----:B0-----:R-:W-:Y:S01]  /*20a0*/  IADD3 R10, PT, PT, R9, 0x1ba6d9, R3 ;  /* 0x001ba6d9090a7810 */ /* 0x001fe20007ffe003 */
[----:B------:R-:W-:Y:S01]  /*20b0*/  FFMA R16, R14, R7, 1.1641532182693481445e-10 ;  /* 0x2f0000000e107423 */ /* 0x000fe20000000007 */
[----:B------:R-:W-:Y:S01]  /*20c0*/  I2FP.F32.U32 R14, R11 ;  /* 0x0000000b000e7245 */ /* 0x000fe20000201000 */
[----:B------:R-:W-:Y:S01]  /*20d0*/  IMAD.SHL.U32 R11, R0, 0x2, RZ ;  /* 0x00000002000b7824 */ /* 0x000fe200078e00ff */
[----:B------:R-:W-:-:S02]  /*20e0*/  LOP3.LUT R13, R3, R13, R26, 0x96, !PT ;  /* 0x0000000d030d7212 */ /* 0x000fc400078e961a */
[----:B------:R-:W-:Y:S01]  /*20f0*/  I2FP.F32.U32 R10, R10 ;  /* 0x0000000a000a7245 */ /* 0x000fe20000201000 */
[-C--:B------:R-:W-:Y:S01]  /*2100*/  FFMA R14, R14, R7.reuse, 1.1641532182693481445e-10 ;  /* 0x2f0000000e0e7423 */ /* 0x080fe20000000007 */
[----:B------:R-:W-:Y:S01]  /*2110*/  LOP3.LUT R6, R13, R12, RZ, 0x3c, !PT ;  /* 0x0000000c0d067212 */ /* 0x000fe200078e3cff */
[----:B------:R-:W0:Y:S01]  /*2120*/  F2F.F64.F32 R16, R16 ;  /* 0x0000001000107310 */ /* 0x000e220000201800 */
[----:B-1----:R-:W-:Y:S01]  /*2130*/  DSETP.GTU.AND P1, PT, R18, UR4, PT ;  /* 0x0000000412007e2a */ /* 0x002fe2000bf2c000 */
[----:B------:R-:W-:Y:S02]  /*2140*/  FFMA R12, R10, R7, 1.1641532182693481445e-10 ;  /* 0x2f0000000a0c7423 */ /* 0x000fe40000000007 */
[----:B------:R-:W-:-:S04]  /*2150*/  IMAD.SHL.U32 R13, R6, 0x10, RZ ;  /* 0x00000010060d7824 */ /* 0x000fc800078e00ff */
[----:B------:R-:W1:Y:S01]  /*2160*/  F2F.F64.F32 R14, R14 ;  /* 0x0000000e000e7310 */ /* 0x000e620000201800 */
[----:B------:R-:W-:Y:S02]  /*2170*/  LOP3.LUT R13, R6, R13, R11, 0x96, !PT ;  /* 0x0000000d060d7212 */ /* 0x000fe400078e960b */
[----:B------:R-:W-:Y:S02]  /*2180*/  IADD3 R11, PT, PT, R9, 0x212e9e, R6 ;  /* 0x00212e9e090b7810 */ /* 0x000fe40007ffe006 */
[----:B------:R-:W-:Y:S02]  /*2190*/  LOP3.LUT R0, R13, R0, RZ, 0x3c, !PT ;  /* 0x000000000d007212 */ /* 0x000fe400078e3cff */
[----:B------:R-:W-:Y:S01]  /*21a0*/  I2FP.F32.U32 R10, R11 ;  /* 0x0000000b000a7245 */ /* 0x000fe20000201000 */
[----:B------:R-:W2:Y:S01]  /*21b0*/  F2F.F64.F32 R12, R12 ;  /* 0x0000000c000c7310 */ /* 0x000ea20000201800 */
[----:B------:R-:W-:Y:S01]  /*21c0*/  IADD3 R11, PT, PT, R9, 0x26b663, R0 ;  /* 0x0026b663090b7810 */ /* 0x000fe20007ffe000 */
[----:B0-----:R-:W-:-:S02]  /*21d0*/  DSETP.GTU.AND P2, PT, R16, UR4, PT ;  /* 0x0000000410007e2a */ /* 0x001fc4000bf4c000 */
[----:B------:R-:W-:Y:S01]  /*21e0*/  FFMA R10, R10, R7, 1.1641532182693481445e-10 ;  /* 0x2f0000000a0a7423 */ /* 0x000fe20000000007 */
[----:B------:R-:W-:Y:S01]  /*21f0*/  I2FP.F32.U32 R26, R11 ;  /* 0x0000000b001a7245 */ /* 0x000fe20000201000 */
[----:B------:R-:W3:Y:S01]  /*2200*/  @!P1 LDG.E R16, desc[UR12][R4.64+0x4] ;  /* 0x0000040c04109981 */ /* 0x000ee2000c1e1900 */
[----:B-1----:R-:W-:-:S03]  /*2210*/  DSETP.GTU.AND P3, PT, R14, UR4, PT ;  /* 0x000000040e007e2a */ /* 0x002fc6000bf6c000 */
[----:B------:R-:W0:Y:S01]  /*2220*/  F2F.F64.F32 R10, R10 ;  /* 0x0000000a000a7310 */ /* 0x000e220000201800 */
[----:B------:R-:W-:Y:S01]  /*2230*/  FFMA R26, R26, R7, 1.1641532182693481445e-10 ;  /* 0x2f0000001a1a7423 */ /* 0x000fe20000000007 */
[----:B------:R-:W4:Y:S01]  /*2240*/  @!P0 LDG.E R15, desc[UR12][R4.64] ;  /* 0x0000000c040f8981 */ /* 0x000f22000c1e1900 */
[----:B--2---:R-:W-:-:S03]  /*2250*/  DSETP.GTU.AND P4, PT, R12, UR4, PT ;  /* 0x000000040c007e2a */ /* 0x004fc6000bf8c000 */
[----:B------:R-:W2:Y:S02]  /*2260*/  @!P2 LDG.E R18, desc[UR12][R4.64+0x8] ;  /* 0x0000080c0412a981 */ /* 0x000ea4000c1e1900 */
[----:B------:R-:W1:Y:S03]  /*2270*/  F2F.F64.F32 R22, R26 ;  /* 0x0000001a00167310 */ /* 0x000e660000201800 */
[----:B------:R-:W5:Y:S01]  /*2280*/  @!P3 LDG.E R14, desc[UR12][R4.64+0xc] ;  /* 0x00000c0c040eb981 */ /* 0x000f62000c1e1900 */
[----:B0-----:R-:W-:-:S05]  /*2290*/  DSETP.GTU.AND P5, PT, R10, UR4, PT ;  /* 0x000000040a007e2a */ /* 0x001fca000bfac000 */
[----:B------:R-:W5:Y:S01]  /*22a0*/  @!P4 LDG.E R13, desc[UR12][R4.64+0x10] ;  /* 0x0000100c040dc981 */ /* 0x000f62000c1e1900 */
[----:B-1----:R-:W-:-:S08]  /*22b0*/  DSETP.GTU.AND P6, PT, R22, UR4, PT ;  /* 0x0000000416007e2a */ /* 0x002fd0000bfcc000 */
[----:B------:R-:W5:Y:S06]  /*22c0*/  @!P5 LDG.E R12, desc[UR12][R4.64+0x14] ;  /* 0x0000140c040cd981 */ /* 0x000f6c000c1e1900 */
[----:B------:R-:W5:Y:S01]  /*22d0*/  @!P6 LDG.E R11, desc[UR12][R4.64+0x18] ;  /* 0x0000180c040be981 */ /* 0x000f62000c1e1900 */
[----:B------:R-:W-:-:S04]  /*22e0*/  SHF.R.U32.HI R17, RZ, 0x2, R24 ;  /* 0x00000002ff117819 */ /* 0x000fc80000011618 */
[----:B------:R-:W-:Y:S01]  /*22f0*/  LOP3.LUT R17, R17, R24, RZ, 0x3c, !PT ;  /* 0x0000001811117212 */ /* 0x000fe200078e3cff */
[----:B------:R-:W-:-:S04]  /*2300*/  IMAD.SHL.U32 R10, R0, 0x10, RZ ;  /* 0x00000010000a7824 */ /* 0x000fc800078e00ff */
[----:B------:R-:W-:-:S05]  /*2310*/  IMAD.SHL.U32 R19, R17, 0x2, RZ ;  /* 0x0000000211137824 */ /* 0x000fca00078e00ff */
[----:B------:R-:W-:Y:S01]  /*2320*/  LOP3.LUT R10, R0, R10, R19, 0x96, !PT ;  /* 0x0000000a000a7212 */ /* 0x000fe200078e9613 */
[----:B------:R-:W-:-:S03]  /*2330*/  VIADD R9, R9, 0x2c3e28 ;  /* 0x002c3e2809097836 */ /* 0x000fc60000000000 */
[----:B------:R-:W-:-:S05]  /*2340*/  LOP3.LUT R10, R10, R17, RZ, 0x3c, !PT ;  /* 0x000000110a0a7212 */ /* 0x000fca00078e3cff */
[----:B------:R-:W-:Y:S01]  /*2350*/  IMAD.IADD R19, R10, 0x1, R9 ;  /* 0x000000010a137824 */ /* 0x000fe200078e0209 */
[----:B------:R-:W-:Y:S01]  /*2360*/  LOP3.LUT R23, R20, 0x7ffffff8, RZ, 0xc0, !PT ;  /* 0x7ffffff814177812 */ /* 0x000fe200078ec0ff */
[----:B------:R-:W-:Y:S01]  /*2370*/  BSSY.RECONVERGENT B0, `(.L_x_33) ;  /* 0x0000018000007945 */ /* 0x000fe20003800200 */
[----:B---3--:R-:W-:Y:S02]  /*2380*/  @!P1 IADD3 R17, PT, PT, -R16, 0x1, RZ ;  /* 0x0000000110119810 */ /* 0x008fe40007ffe1ff */
[----:B------:R-:W-:-:S05]  /*2390*/  I2FP.F32.U32 R16, R19 ;  /* 0x0000001300107245 */ /* 0x000fca0000201000 */
[----:B------:R-:W-:Y:S01]  /*23a0*/  FFMA R16, R16, R7, 1.1641532182693481445e-10 ;  /* 0x2f00000010107423 */ /* 0x000fe20000000007 */
[----:B--2---:R-:W-:Y:S02]  /*23b0*/  @!P2 IADD3 R19, PT, PT, -R18, 0x1, RZ ;  /* 0x000000011213a810 */ /* 0x004fe40007ffe1ff */
[----:B----4-:R-:W-:Y:S02]  /*23c0*/  @!P0 IADD3 R15, PT, PT, -R15, 0x1, RZ ;  /* 0x000000010f0f8810 */ /* 0x010fe40007ffe1ff */
[----:B-----5:R-:W-:Y:S02]  /*23d0*/  @!P3 IADD3 R21, PT, PT, -R14, 0x1, RZ ;  /* 0x000000010e15b810 */ /* 0x020fe40007ffe1ff */
[----:B------:R-:W-:Y:S02]  /*23e0*/  @!P4 IADD3 R25, PT, PT, -R13, 0x1, RZ ;  /* 0x000000010d19c810 */ /* 0x000fe40007ffe1ff */
[----:B------:R-:W-:Y:S02]  /*23f0*/  @!P5 IADD3 R27, PT, PT, -R12, 0x1, RZ ;  /* 0x000000010c1bd810 */ /* 0x000fe40007ffe1ff */
[----:B------:R-:W0:Y:S01]  /*2400*/  F2F.F64.F32 R12, R16 ;  /* 0x00000010000c7310 */ /* 0x000e220000201800 */
[----:B------:R1:W-:Y:S01]  /*2410*/  @!P2 STG.E desc[UR12][R4.64+0x8], R19 ;  /* 0x000008130400a986 */ /* 0x0003e2000c10190c */
[----:B------:R-:W-:-:S03]  /*2420*/  @!P6 IADD3 R11, PT, PT, -R11, 0x1, RZ ;  /* 0x000000010b0be810 */ /* 0x000fc60007ffe1ff */
[----:B------:R1:W-:Y:S04]  /*2430*/  @!P3 STG.E desc[UR12][R4.64+0xc], R21 ;  /* 0x00000c150400b986 */ /* 0x0003e8000c10190c */
[----:B------:R1:W-:Y:S04]  /*2440*/  @!P4 STG.E desc[UR12][R4.64+0x10], R25 ;  /* 0x000010190400c986 */ /* 0x0003e8000c10190c */
[----:B------:R1:W-:Y:S04]  /*2450*/  @!P5 STG.E desc[UR12][R4.64+0x14], R27 ;  /* 0x0000141b0400d986 */ /* 0x0003e8000c10190c */
[----:B------:R1:W-:Y:S04]  /*2460*/  @!P6 STG.E desc[UR12][R4.64+0x18], R11 ;  /* 0x0000180b0400e986 */ /* 0x0003e8000c10190c */
[----:B------:R1:W-:Y:S01]  /*2470*/  @!P0 STG.E desc[UR12][R4.64], R15 ;  /* 0x0000000f04008986 */ /* 0x0003e2000c10190c */
[----:B0-----:R-:W-:-:S03]  /*2480*/  DSETP.GTU.AND P0, PT, R12, UR4, PT ;  /* 0x000000040c007e2a */ /* 0x001fc6000bf0c000 */
[----:B------:R1:W-:Y:S01]  /*2490*/  @!P1 STG.E desc[UR12][R4.64+0x4], R17 ;  /* 0x0000041104009986 */ /* 0x0003e2000c10190c */
[----:B------:R-:W-:-:S10]  /*24a0*/  ISETP.NE.AND P1, PT, R23, 0x8, PT ;  /* 0x000000081700780c */ /* 0x000fd40003f25270 */
[----:B------:R-:W-:Y:S05]  /*24b0*/  @P0 BRA `(.L_x_34) ;  /* 0x00000000000c0947 */ /* 0x000fea0003800000 */
[----:B-1----:R-:W2:Y:S02]  /*24c0*/  LDG.E R11, desc[UR12][R4.64+0x1c] ;  /* 0x00001c0c040b7981 */ /* 0x002ea4000c1e1900 */
[----:B--2---:R-:W-:-:S05]  /*24d0*/  IADD3 R11, PT, PT, -R11, 0x1, RZ ;  /* 0x000000010b0b7810 */ /* 0x004fca0007ffe1ff */
[----:B------:R0:W-:Y:S02]  /*24e0*/  STG.E desc[UR12][R4.64+0x1c], R11 ;  /* 0x00001c0b04007986 */ /* 0x0001e4000c10190c */
.L_x_34:
[----:B------:R-:W-:Y:S05]  /*24f0*/  BSYNC.RECONVERGENT B0 ;  /* 0x0000000000007941 */ /* 0x000fea0003800200 */
.L_x_33:
[----:B------:R-:W-:Y:S05]  /*2500*/  @!P1 BRA `(.L_x_32) ;  /* 0x0000000400ec9947 */ /* 0x000fea0003800000 */
[----:B------:R-:W-:-:S07]  /*2510*/  IMAD.MOV.U32 R22, RZ, RZ, 0x8 ;  /* 0x00000008ff167424 */ /* 0x000fce00078e00ff */
.L_x_37:
[----:B01----:R-:W-:Y:S01]  /*2520*/  SHF.R.U32.HI R11, RZ, 0x2, R2 ;  /* 0x00000002ff0b7819 */ /* 0x003fe20000011602 */
[----:B------:R-:W-:Y:S01]  /*2530*/  IMAD.SHL.U32 R13, R10, 0x10, RZ ;  /* 0x000000100a0d7824 */ /* 0x000fe200078e00ff */
[----:B------:R-:W-:Y:S01]  /*2540*/  UMOV UR4, 0x9999999a ;  /* 0x9999999a00047882 */ /* 0x000fe20000000000 */
[----:B------:R-:W-:Y:S01]  /*2550*/  UMOV UR5, 0x3fb99999 ;  /* 0x3fb9999900057882 */ /* 0x000fe20000000000 */
[----:B------:R-:W-:Y:S02]  /*2560*/  LOP3.LUT R11, R11, R2, RZ, 0x3c, !PT ;  /* 0x000000020b0b7212 */ /* 0x000fe400078e3cff */
[----:B------:R-:W-:-:S03]  /*2570*/  SHF.R.U32.HI R2, RZ, 0x2, R3 ;  /* 0x00000002ff027819 */ /* 0x000fc60000011603 */
[----:B------:R-:W-:Y:S01]  /*2580*/  IMAD.SHL.U32 R12, R11, 0x2, RZ ;  /* 0x000000020b0c7824 */ /* 0x000fe200078e00ff */
[----:B------:R-:W-:Y:S02]  /*2590*/  LOP3.LUT R2, R2, R3, RZ, 0x3c, !PT ;  /* 0x0000000302027212 */ /* 0x000fe400078e3cff */
[----:B------:R-:W-:Y:S02]  /*25a0*/  SHF.R.U32.HI R3, RZ, 0x2, R6 ;  /* 0x00000002ff037819 */ /* 0x000fe40000011606 */
[----:B------:R-:W-:Y:S01]  /*25b0*/  LOP3.LUT R12, R10, R13, R12, 0x96, !PT ;  /* 0x0000000d0a0c7212 */ /* 0x000fe200078e960c */
[----:B------:R-:W-:Y:S01]  /*25c0*/  IMAD.SHL.U32 R13, R2, 0x2, RZ ;  /* 0x00000002020d7824 */ /* 0x000fe200078e00ff */
[----:B------:R-:W-:Y:S02]  /*25d0*/  LOP3.LUT R24, R3, R6, RZ, 0x3c, !PT ;  /* 0x0000000603187212 */ /* 0x000fe400078e3cff */
[----:B------:R-:W-:Y:S02]  /*25e0*/  LOP3.LUT R12, R12, R11, RZ, 0x3c, !PT ;  /* 0x0000000b0c0c7212 */ /* 0x000fe400078e3cff */
[----:B------:R-:W-:-:S03]  /*25f0*/  SHF.R.U32.HI R3, RZ, 0x2, R0 ;  /* 0x00000002ff037819 */ /* 0x000fc60000011600 */
[C---:B------:R-:W-:Y:S01]  /*2600*/  IMAD.SHL.U32 R11, R12.reuse, 0x10, RZ ;  /* 0x000000100c0b7824 */ /* 0x040fe200078e00ff */
[----:B------:R-:W-:Y:S02]  /*2610*/  LOP3.LUT R0, R3, R0, RZ, 0x3c, !PT ;  /* 0x0000000003007212 */ /* 0x000fe400078e3cff */
[----:B------:R-:W-:Y:S02]  /*2620*/  SHF.R.U32.HI R3, RZ, 0x2, R10 ;  /* 0x00000002ff037819 */ /* 0x000fe4000001160a */
[----:B------:R-:W-:Y:S02]  /*2630*/  LOP3.LUT R11, R12, R11, R13, 0x96, !PT ;  /* 0x0000000b0c0b7212 */ /* 0x000fe400078e960d */
[----:B------:R-:W-:Y:S02]  /*2640*/  IADD3 R13, PT, PT, R9, 0x587c5, R12 ;  /* 0x000587c5090d7810 */ /* 0x000fe40007ffe00c */
[----:B------:R-:W-:Y:S01]  /*2650*/  LOP3.LUT R6, R11, R2, RZ, 0x3c, !PT ;  /* 0x000000020b067212 */ /* 0x000fe200078e3cff */
[----:B------:R-:W-:Y:S01]  /*2660*/  IMAD.SHL.U32 R2, R24, 0x2, RZ ;  /* 0x0000000218027824 */ /* 0x000fe200078e00ff */
[----:B------:R-:W-:-:S02]  /*2670*/  LOP3.LUT R10, R3, R10, RZ, 0x3c, !PT ;  /* 0x0000000a030a7212 */ /* 0x000fc400078e3cff */
[----:B------:R-:W-:Y:S01]  /*2680*/  I2FP.F32.U32 R14, R13 ;  /* 0x0000000d000e7245 */ /* 0x000fe20000201000 */
[----:B------:R-:W-:Y:S01]  /*2690*/  IMAD.SHL.U32 R11, R6, 0x10, RZ ;  /* 0x00000010060b7824 */ /* 0x000fe200078e00ff */
[----:B------:R-:W-:-:S03]  /*26a0*/  SHF.R.U32.HI R3, RZ, 0x2, R12 ;  /* 0x00000002ff037819 */ /* 0x000fc6000001160c */
[----:B------:R-:W-:Y:S01]  /*26b0*/  FFMA R20, R14, R7, 1.1641532182693481445e-10 ;  /* 0x2f0000000e147423 */ /* 0x000fe20000000007 */
[----:B------:R-:W-:Y:S01]  /*26c0*/  LOP3.LUT R11, R6, R11, R2, 0x96, !PT ;  /* 0x0000000b060b7212 */ /* 0x000fe200078e9602 */
[----:B------:R-:W-:Y:S01]  /*26d0*/  IMAD.SHL.U32 R2, R0, 0x2, RZ ;  /* 0x0000000200027824 */ /* 0x000fe200078e00ff */
[----:B------:R-:W-:Y:S02]  /*26e0*/  LOP3.LUT R14, R3, R12, RZ, 0x3c, !PT ;  /* 0x0000000c030e7212 */ /* 0x000fe400078e3cff */
[----:B------:R-:W-:Y:S01]  /*26f0*/  LOP3.LUT R24, R11, R24, RZ, 0x3c, !PT ;  /* 0x000000180b187212 */ /* 0x000fe200078e3cff */
[----:B------:R-:W0:Y:S03]  /*2700*/  F2F.F64.F32 R20, R20 ;  /* 0x0000001400147310 */ /* 0x000e260000201800 */
[----:B------:R-:W-:Y:S01]  /*2710*/  IADD3 R12, PT, PT, R9, 0x10974f, R24 ;  /* 0x0010974f090c7810 */ /* 0x000fe20007ffe018 */
[----:B------:R-:W-:-:S03]  /*2720*/  IMAD.SHL.U32 R11, R24, 0x10, RZ ;  /* 0x00000010180b7824 */ /* 0x000fc600078e00ff */
[----:B------:R-:W-:Y:S02]  /*2730*/  I2FP.F32.U32 R16, R12 ;  /* 0x0000000c00107245 */ /* 0x000fe40000201000 */
[----:B------:R-:W-:-:S03]  /*2740*/  LOP3.LUT R11, R24, R11, R2, 0x96, !PT ;  /* 0x0000000b180b7212 */ /* 0x000fc600078e9602 */
[----:B------:R-:W-:Y:S01]  /*2750*/  FFMA R19, R16, R7, 1.1641532182693481445e-10 ;  /* 0x2f00000010137423 */ /* 0x000fe20000000007 */
[----:B------:R-:W-:Y:S01]  /*2760*/  LOP3.LUT R2, R11, R0, RZ, 0x3c, !PT ;  /* 0x000000000b027212 */ /* 0x000fe200078e3cff */
[----:B------:R-:W-:Y:S01]  /*2770*/  IMAD.SHL.U32 R11, R10, 0x2, RZ ;  /* 0x000000020a0b7824 */ /* 0x000fe200078e00ff */
[C---:B------:R-:W-:Y:S01]  /*2780*/  IADD3 R0, PT, PT, R9.reuse, 0xb0f8a, R6 ;  /* 0x000b0f8a09007810 */ /* 0x040fe20007ffe006 */
[----:B0-----:R-:W-:Y:S01]  /*2790*/  DSETP.GTU.AND P0, PT, R20, UR4, PT ;  /* 0x0000000414007e2a */ /* 0x001fe2000bf0c000 */
[----:B------:R-:W-:Y:S01]  /*27a0*/  IADD3 R12, PT, PT, R9, 0x161f14, R2 ;  /* 0x00161f14090c7810 */ /* 0x000fe20007ffe002 */
[C---:B------:R-:W-:Y:S01]  /*27b0*/  IMAD.SHL.U32 R13, R2.reuse, 0x10, RZ ;  /* 0x00000010020d7824 */ /* 0x040fe200078e00ff */
[----:B------:R-:W-:Y:S02]  /*27c0*/  I2FP.F32.U32 R0, R0 ;  /* 0x0000000000007245 */ /* 0x000fe40000201000 */
[----:B------:R-:W-:Y:S02]  /*27d0*/  I2FP.F32.U32 R16, R12 ;  /* 0x0000000c00107245 */ /* 0x000fe40000201000 */
[----:B------:R-:W-:Y:S01]  /*27e0*/  LOP3.LUT R11, R2, R13, R11, 0x96, !PT ;  /* 0x0000000d020b7212 */ /* 0x000fe200078e960b */
[----:B------:R-:W-:Y:S01]  /*27f0*/  FFMA R18, R0, R7, 1.1641532182693481445e-10 ;  /* 0x2f00000000127423 */ /* 0x000fe20000000007 */
[----:B------:R-:W-:Y:S01]  /*2800*/  IMAD.SHL.U32 R0, R14, 0x2, RZ ;  /* 0x000000020e007824 */ /* 0x000fe200078e00ff */
[----:B------:R-:W-:-:S02]  /*2810*/  SHF.R.U32.HI R13, RZ, 0x2, R6 ;  /* 0x00000002ff0d7819 */ /* 0x000fc40000011606 */
[----:B------:R-:W-:Y:S02]  /*2820*/  LOP3.LUT R3, R11, R10, RZ, 0x3c, !PT ;  /* 0x0000000a0b037212 */ /* 0x000fe400078e3cff */
[----:B------:R0:W1:Y:S03]  /*2830*/  F2F.F64.F32 R10, R18 ;  /* 0x00000012000a7310 */ /* 0x0000660000201800 */
[----:B------:R-:W-:-:S05]  /*2840*/  IMAD.SHL.U32 R15, R3, 0x10, RZ ;  /* 0x00000010030f7824 */ /* 0x000fca00078e00ff */
[----:B------:R-:W-:Y:S02]  /*2850*/  LOP3.LUT R15, R3, R15, R0, 0x96, !PT ;  /* 0x0000000f030f7212 */ /* 0x000fe400078e9600 */
[----:B------:R-:W-:Y:S02]  /*2860*/  LOP3.LUT R0, R13, R6, RZ, 0x3c, !PT ;  /* 0x000000060d007212 */ /* 0x000fe400078e3cff */
[----:B------:R-:W-:Y:S01]  /*2870*/  LOP3.LUT R6, R15, R14, RZ, 0x3c, !PT ;  /* 0x0000000e0f067212 */ /* 0x000fe200078e3cff */
[----:B------:R-:W-:Y:S01]  /*2880*/  FFMA R15, R16, R7, 1.1641532182693481445e-10 ;  /* 0x2f000000100f7423 */ /* 0x000fe20000000007 */
[----:B------:R-:W-:Y:S01]  /*2890*/  IADD3 R14, PT, PT, R9, 0x1ba6d9, R3 ;  /* 0x001ba6d9090e7810 */ /* 0x000fe20007ffe003 */
[----:B------:R-:W-:Y:S01]  /*28a0*/  IMAD.SHL.U32 R17, R0, 0x2, RZ ;  /* 0x0000000200117824 */ /* 0x000fe200078e00ff */
[----:B------:R-:W2:Y:S01]  /*28b0*/  F2F.F64.F32 R12, R19 ;  /* 0x00000013000c7310 */ /* 0x000ea20000201800 */
[----:B------:R-:W-:Y:S01]  /*28c0*/  IMAD.SHL.U32 R16, R6, 0x10, RZ ;  /* 0x0000001006107824 */ /* 0x000fe200078e00ff */
[----:B0-----:R-:W-:Y:S01]  /*28d0*/  I2FP.F32.U32 R18, R14 ;  /* 0x0000000e00127245 */ /* 0x001fe20000201000 */
[----:B-1----:R-:W-:-:S03]  /*28e0*/  DSETP.GTU.AND P1, PT, R10, UR4, PT ;  /* 0x000000040a007e2a */ /* 0x002fc6000bf2c000 */
[----:B------:R-:W-:Y:S01]  /*28f0*/  LOP3.LUT R17, R6, R16, R17, 0x96, !PT ;  /* 0x0000001006117212 */ /* 0x000fe200078e9611 */
[-C--:B------:R-:W-:Y:S01]  /*2900*/  FFMA R25, R18, R7.reuse, 1.1641532182693481445e-10 ;  /* 0x2f00000012197423 */ /* 0x080fe20000000007 */
[----:B------:R-:W-:Y:S01]  /*2910*/  IADD3 R16, PT, PT, R9, 0x212e9e, R6 ;  /* 0x00212e9e09107810 */ /* 0x000fe20007ffe006 */
[----:B------:R-:W0:Y:S01]  /*2920*/  F2F.F64.F32 R14, R15 ;  /* 0x0000000f000e7310 */ /* 0x000e220000201800 */
[----:B------:R-:W-:Y:S02]  /*2930*/  LOP3.LUT R0, R17, R0, RZ, 0x3c, !PT ;  /* 0x0000000011007212 */ /* 0x000fe400078e3cff */
[----:B------:R-:W-:Y:S02]  /*2940*/  I2FP.F32.U32 R26, R16 ;  /* 0x00000010001a7245 */ /* 0x000fe40000201000 */
[----:B------:R-:W-:Y:S01]  /*2950*/  IADD3 R18, PT, PT, R9, 0x26b663, R0 ;  /* 0x0026b66309127810 */ /* 0x000fe20007ffe000 */
[----:B--2---:R-:W-:Y:S02]  /*2960*/  DSETP.GTU.AND P2, PT, R12, UR4, PT ;  /* 0x000000040c007e2a */ /* 0x004fe4000bf4c000 */
[----:B------:R-:W-:Y:S01]  /*2970*/  FFMA R19, R26, R7, 1.1641532182693481445e-10 ;  /* 0x2f0000001a137423 */ /* 0x000fe20000000007 */
[----:B------:R-:W-:Y:S01]  /*2980*/  I2FP.F32.U32 R26, R18 ;  /* 0x00000012001a7245 */ /* 0x000fe20000201000 */
[----:B------:R1:W2:Y:S01]  /*2990*/  F2F.F64.F32 R16, R25 ;  /* 0x0000001900107310 */ /* 0x0002a20000201800 */
[----:B------:R-:W-:-:S04]  /*29a0*/  IMAD.WIDE.U32 R12, R22, 0x4, R4 ;  /* 0x00000004160c7825 */ /* 0x000fc800078e0004 */
[----:B------:R-:W-:Y:S01]  /*29b0*/  FFMA R26, R26, R7, 1.1641532182693481445e-10 ;  /* 0x2f0000001a1a7423 */ /* 0x000fe20000000007 */
[----:B0-----:R-:W-:Y:S02]  /*29c0*/  DSETP.GTU.AND P3, PT, R14, UR4, PT ;  /* 0x000000040e007e2a */ /* 0x001fe4000bf6c000 */
[----:B------:R-:W0:Y:S01]  /*29d0*/  F2F.F64.F32 R18, R19 ;  /* 0x0000001300127310 */ /* 0x000e220000201800 */
[----:B-1----:R-:W3:Y:S01]  /*29e0*/  @!P0 LDG.E R25, desc[UR12][R12.64] ;  /* 0x0000000c0c198981 */ /* 0x002ee2000c1e1900 */
[----:B--2---:R-:W-:-:S06]  /*29f0*/  DSETP.GTU.AND P4, PT, R16, UR4, PT ;  /* 0x0000000410007e2a */ /* 0x004fcc000bf8c000 */
[----:B------:R-:W1:Y:S01]  /*2a00*/  F2F.F64.F32 R20, R26 ;  /* 0x0000001a00147310 */ /* 0x000e620000201800 */
[----:B------:R-:W2:Y:S04]  /*2a10*/  @!P2 LDG.E R17, desc[UR12][R12.64+0x8] ;  /* 0x0000080c0c11a981 */ /* 0x000ea8000c1e1900 */
[----:B------:R-:W4:Y:S01]  /*2a20*/  @!P3 LDG.E R16, desc[UR12][R12.64+0xc] ;  /* 0x00000c0c0c10b981 */ /* 0x000f22000c1e1900 */
[----:B0-----:R-:W-:-:S03]  /*2a30*/  DSETP.GTU.AND P5, PT, R18, UR4, PT ;  /* 0x0000000412007e2a */ /* 0x001fc6000bfac000 */
[----:B------:R-:W5:Y:S01]  /*2a40*/  @!P4 LDG.E R15, desc[UR12][R12.64+0x10] ;  /* 0x0000100c0c0fc981 */ /* 0x000f62000c1e1900 */
[----:B-1----:R-:W-:-:S03]  /*2a50*/  DSETP.GTU.AND P6, PT, R20, UR4, PT ;  /* 0x0000000414007e2a */ /* 0x002fc6000bfcc000 */
[----:B------:R-:W5:Y:S07]  /*2a60*/  @!P1 LDG.E R20, desc[UR12][R12.64+0x4] ;  /* 0x0000040c0c149981 */ /* 0x000f6e000c1e1900 */
[----:B------:R-:W5:Y:S04]  /*2a70*/  @!P5 LDG.E R14, desc[UR12][R12.64+0x14] ;  /* 0x0000140c0c0ed981 */ /* 0x000f68000c1e1900 */
        /* <DEDUP_REMOVED lines=8> */
[----:B------:R-:W-:-:S05]  /*2b00*/  IMAD.IADD R18, R10, 0x1, R9 ;  /* 0x000000010a127824 */ /* 0x000fca00078e0209 */
[----:B------:R-:W-:-:S05]  /*2b10*/  I2FP.F32.U32 R18, R18 ;  /* 0x0000001200127245 */ /* 0x000fca0000201000 */
[----:B------:R-:W-:Y:S01]  /*2b20*/  FFMA R18, R18, R7, 1.1641532182693481445e-10 ;  /* 0x2f00000012127423 */ /* 0x000fe20000000007 */
[----:B------:R-:W-:Y:S01]  /*2b30*/  VIADD R22, R22, 0x8 ;  /* 0x0000000816167836 */ /* 0x000fe20000000000 */
[----:B------:R-:W-:Y:S01]  /*2b40*/  BSSY.RECONVERGENT B0, `(.L_x_35) ;  /* 0x0000016000007945 */ /* 0x000fe20003800200 */
[----:B---3--:R-:W-:Y:S02]  /*2b50*/  @!P0 IADD3 R29, PT, PT, -R25, 0x1, RZ ;  /* 0x00000001191d8810 */ /* 0x008fe40007ffe1ff */
[----:B--2---:R-:W-:Y:S02]  /*2b60*/  @!P2 IADD3 R25, PT, PT, -R17, 0x1, RZ ;  /* 0x000000011119a810 */ /* 0x004fe40007ffe1ff */
[----:B----4-:R-:W-:Y:S02]  /*2b70*/  @!P3 IADD3 R21, PT, PT, -R16, 0x1, RZ ;  /* 0x000000011015b810 */ /* 0x010fe40007ffe1ff */
[----:B-----5:R-:W-:Y:S02]  /*2b80*/  @!P4 IADD3 R19, PT, PT, -R15, 0x1, RZ ;  /* 0x000000010f13c810 */ /* 0x020fe40007ffe1ff */
[----:B------:R-:W-:-:S02]  /*2b90*/  @!P5 IADD3 R17, PT, PT, -R14, 0x1, RZ ;  /* 0x000000010e11d810 */ /* 0x000fc40007ffe1ff */
        /* <DEDUP_REMOVED lines=8> */
[----:B0-----:R-:W-:Y:S01]  /*2c20*/  DSETP.GTU.AND P0, PT, R14, UR4, PT ;  /* 0x000000040e007e2a */ /* 0x001fe2000bf0c000 */
[----:B------:R-:W-:-:S05]  /*2c30*/  @!P1 IADD3 R27, PT, PT, -R20, 0x1, RZ ;  /* 0x00000001141b9810 */ /* 0x000fca0007ffe1ff */
[----:B------:R1:W-:Y:S01]  /*2c40*/  @!P1 STG.E desc[UR12][R12.64+0x4], R27 ;  /* 0x0000041b0c009986 */ /* 0x0003e2000c10190c */
[----:B------:R-:W-:-:S07]  /*2c50*/  ISETP.NE.AND P1, PT, R22, R23, PT ;  /* 0x000000171600720c */ /* 0x000fce0003f25270 */
[----:B------:R-:W-:Y:S06]  /*2c60*/  @P0 BRA `(.L_x_36) ;  /* 0x00000000000c0947 */ /* 0x000fec0003800000 */
[----:B-1----:R-:W2:Y:S02]  /*2c70*/  LDG.E R11, desc[UR12][R12.64+0x1c] ;  /* 0x00001c0c0c0b7981 */ /* 0x002ea4000c1e1900 */
[----:B--2---:R-:W-:-:S05]  /*2c80*/  IADD3 R11, PT, PT, -R11, 0x1, RZ ;  /* 0x000000010b0b7810 */ /* 0x004fca0007ffe1ff */
[----:B------:R0:W-:Y:S02]  /*2c90*/  STG.E desc[UR12][R12.64+0x1c], R11 ;  /* 0x00001c0b0c007986 */ /* 0x0001e4000c10190c */
.L_x_36:
[----:B------:R-:W-:Y:S05]  /*2ca0*/  BSYNC.RECONVERGENT B0 ;  /* 0x0000000000007941 */ /* 0x000fea0003800200 */
.L_x_35:
[----:B------:R-:W-:Y:S05]  /*2cb0*/  @P1 BRA `(.L_x_37) ;  /* 0xfffffff800181947 */ /* 0x000fea000383ffff */
.L_x_32:
[----:B------:R-:W-:-:S13]  /*2cc0*/  ISETP.NE.AND P0, PT, R8, RZ, PT ;  /* 0x000000ff0800720c */ /* 0x000fda0003f05270 */
[----:B------:R-:W-:Y:S05]  /*2cd0*/  @!P0 EXIT ;  /* 0x000000000000894d */ /* 0x000fea0003800000 */
[----:B01----:R-:W0:Y:S01]  /*2ce0*/  LDC R11, c[0x0][0x398] ;  /* 0x0000e600ff0b7b82 */ /* 0x003e220000000800 */
[----:B------:R-:W-:Y:S02]  /*2cf0*/  ISETP.GE.U32.AND P0, PT, R8, 0x4, PT ;  /* 0x000000040800780c */ /* 0x000fe40003f06070 */
[----:B0-----:R-:W-:-:S04]  /*2d00*/  LOP3.LUT R20, R11, 0x3, RZ, 0xc0, !PT ;  /* 0x000000030b147812 */ /* 0x001fc800078ec0ff */
[----:B------:R-:W-:-:S07]  /*2d10*/  ISETP.NE.AND P4, PT, R20, RZ, PT ;  /* 0x000000ff1400720c */ /* 0x000fce0003f85270 */
[----:B------:R-:W-:Y:S06]  /*2d20*/  @!P0 BRA `(.L_x_38) ;  /* 0x0000000000fc8947 */ /* 0x000fec0003800000 */
[----:B------:R-:W-:Y:S01]  /*2d30*/  SHF.R.U32.HI R13, RZ, 0x2, R2 ;  /* 0x00000002ff0d7819 */ /* 0x000fe20000011602 */
[----:B------:R-:W-:Y:S01]  /*2d40*/  IMAD.SHL.U32 R15, R10, 0x10, RZ ;  /* 0x000000100a0f7824 */ /* 0x000fe200078e00ff */
[----:B------:R-:W-:Y:S01]  /*2d50*/  SHF.R.U32.HI R8, RZ, 0x2, R3 ;  /* 0x00000002ff087819 */ /* 0x000fe20000011603 */
[----:B------:R-:W-:Y:S01]  /*2d60*/  UMOV UR4, 0x9999999a ;  /* 0x9999999a00047882 */ /* 0x000fe20000000000 */
[----:B------:R-:W-:Y:S01]  /*2d70*/  LOP3.LUT R13, R13, R2, RZ, 0x3c, !PT ;  /* 0x000000020d0d7212 */ /* 0x000fe200078e3cff */
[----:B------:R-:W-:-:S04]  /*2d80*/  UMOV UR5, 0x3fb99999 ;  /* 0x3fb9999900057882 */ /* 0x000fc80000000000 */
[----:B------:R-:W-:-:S05]  /*2d90*/  IMAD.SHL.U32 R2, R13, 0x2, RZ ;  /* 0x000000020d027824 */ /* 0x000fca00078e00ff */
[----:B------:R-:W-:Y:S02]  /*2da0*/  LOP3.LUT R2, R10, R15, R2, 0x96, !PT ;  /* 0x0000000f0a027212 */ /* 0x000fe400078e9602 */
[----:B------:R-:W-:Y:S02]  /*2db0*/  LOP3.LUT R15, R8, R3, RZ, 0x3c, !PT ;  /* 0x00000003080f7212 */ /* 0x000fe400078e3cff */
[----:B------:R-:W-:Y:S02]  /*2dc0*/  LOP3.LUT R3, R2, R13, RZ, 0x3c, !PT ;  /* 0x0000000d02037212 */ /* 0x000fe400078e3cff */
[----:B------:R-:W-:Y:S01]  /*2dd0*/  SHF.R.U32.HI R13, RZ, 0x2, R6 ;  /* 0x00000002ff0d7819 */ /* 0x000fe20000011606 */
[----:B------:R-:W-:Y:S02]  /*2de0*/  IMAD.SHL.U32 R8, R15, 0x2, RZ ;  /* 0x000000020f087824 */ /* 0x000fe400078e00ff */
[----:B------:R-:W-:Y:S01]  /*2df0*/  IMAD.SHL.U32 R2, R3, 0x10, RZ ;  /* 0x0000001003027824 */ /* 0x000fe200078e00ff */
[----:B------:R-:W-:-:S04]  /*2e00*/  LOP3.LUT R16, R13, R6, RZ, 0x3c, !PT ;  /* 0x000000060d107212 */ /* 0x000fc800078e3cff */
[----:B------:R-:W-:-:S04]  /*2e10*/  LOP3.LUT R2, R3, R2, R8, 0x96, !PT ;  /* 0x0000000203027212 */ /* 0x000fc800078e9608 */
[----:B------:R-:W-:Y:S01]  /*2e20*/  LOP3.LUT R6, R2, R15, RZ, 0x3c, !PT ;  /* 0x0000000f02067212 */ /* 0x000fe200078e3cff */
[----:B------:R-:W-:Y:S01]  /*2e30*/  IMAD.SHL.U32 R2, R16, 0x2, RZ ;  /* 0x0000000210027824 */ /* 0x000fe200078e00ff */
[----:B------:R-:W-:-:S03]  /*2e40*/  SHF.R.U32.HI R15, RZ, 0x2, R0 ;  /* 0x00000002ff0f7819 */ /* 0x000fc60000011600 */
[C---:B------:R-:W-:Y:S01]  /*2e50*/  IMAD.SHL.U32 R13, R6.reuse, 0x10, RZ ;  /* 0x00000010060d7824 */ /* 0x040fe200078e00ff */
[----:B------:R-:W-:Y:S02]  /*2e60*/  LOP3.LUT R15, R15, R0, RZ, 0x3c, !PT ;  /* 0x000000000f0f7212 */ /* 0x000fe400078e3cff */
[C---:B------:R-:W-:Y:S02]  /*2e70*/  IADD3 R0, PT, PT, R9.reuse, 0xb0f8a, R6 ;  /* 0x000b0f8a09007810 */ /* 0x040fe40007ffe006 */
[----:B------:R-:W-:Y:S02]  /*2e80*/  LOP3.LUT R13, R6, R13, R2, 0x96, !PT ;  /* 0x0000000d060d7212 */ /* 0x000fe400078e9602 */
[----:B------:R-:W-:Y:S02]  /*2e90*/  IADD3 R2, PT, PT, R9, 0x587c5, R3 ;  /* 0x000587c509027810 */ /* 0x000fe40007ffe003 */
[----:B------:R-:W-:Y:S01]  /*2ea0*/  LOP3.LUT R16, R13, R16, RZ, 0x3c, !PT ;  /* 0x000000100d107212 */ /* 0x000fe200078e3cff */
[----:B------:R-:W-:Y:S01]  /*2eb0*/  IMAD.SHL.U32 R13, R15, 0x2, RZ ;  /* 0x000000020f0d7824 */ /* 0x000fe200078e00ff */
[----:B------:R-:W-:-:S03]  /*2ec0*/  I2FP.F32.U32 R2, R2 ;  /* 0x0000000200027245 */ /* 0x000fc60000201000 */
[----:B------:R-:W-:Y:S02]  /*2ed0*/  IMAD.SHL.U32 R8, R16, 0x10, RZ ;  /* 0x0000001010087824 */ /* 0x000fe400078e00ff */
[----:B------:R-:W-:-:S03]  /*2ee0*/  FFMA R2, R2, R7, 1.1641532182693481445e-10 ;  /* 0x2f00000002027423 */ /* 0x000fc60000000007 */
[----:B------:R-:W-:Y:S02]  /*2ef0*/  LOP3.LUT R14, R16, R8, R13, 0x96, !PT ;  /* 0x00000008100e7212 */ /* 0x000fe400078e960d */
[----:B------:R-:W-:Y:S01]  /*2f00*/  I2FP.F32.U32 R8, R0 ;  /* 0x0000000000087245 */ /* 0x000fe20000201000 */
[----:B------:R-:W0:Y:S01]  /*2f10*/  F2F.F64.F32 R12, R2 ;  /* 0x00000002000c7310 */ /* 0x000e220000201800 */
[----:B------:R-:W-:Y:S02]  /*2f20*/  LOP3.LUT R0, R14, R15, RZ, 0x3c, !PT ;  /* 0x0000000f0e007212 */ /* 0x000fe400078e3cff */
[C---:B------:R-:W-:Y:S01]  /*2f30*/  IADD3 R14, PT, PT, R9.reuse, 0x10974f, R16 ;  /* 0x0010974f090e7810 */ /* 0x040fe20007ffe010 */
[----:B------:R-:W-:Y:S02]  /*2f40*/  VIADD R9, R9, 0x161f14 ;  /* 0x00161f1409097836 */ /* 0x000fe40000000000 */
[----:B------:R-:W-:Y:S01]  /*2f50*/  FFMA R8, R8, R7, 1.1641532182693481445e-10 ;  /* 0x2f00000008087423 */ /* 0x000fe20000000007 */
[----:B------:R-:W-:Y:S01]  /*2f60*/  I2FP.F32.U32 R16, R14 ;  /* 0x0000000e00107245 */ /* 0x000fe20000201000 */
[----:B------:R-:W-:-:S02]  /*2f70*/  IMAD.IADD R17, R0, 0x1, R9 ;  /* 0x0000000100117824 */ /* 0x000fc400078e0209 */
[----:B------:R-:W1:Y:S02]  /*2f80*/  F2F.F64.F32 R14, R8 ;  /* 0x00000008000e7310 */ /* 0x000e640000201800 */
[----:B------:R-:W-:Y:S01]  /*2f90*/  FFMA R16, R16, R7, 1.1641532182693481445e-10 ;  /* 0x2f00000010107423 */ /* 0x000fe20000000007 */
[----:B------:R-:W-:Y:S01]  /*2fa0*/  I2FP.F32.U32 R18, R17 ;  /* 0x0000001100127245 */ /* 0x000fe20000201000 */
[----:B0-----:R-:W-:Y:S01]  /*2fb0*/  DSETP.GTU.AND P0, PT, R12, UR4, PT ;  /* 0x000000040c007e2a */ /* 0x001fe2000bf0c000 */
[----:B------:R-:W-:-:S04]  /*2fc0*/  IMAD.WIDE.U32 R12, R23, 0x4, R4 ;  /* 0x00000004170c7825 */ /* 0x000fc800078e0004 */
[----:B------:R-:W-:Y:S01]  /*2fd0*/  FFMA R18, R18, R7, 1.1641532182693481445e-10 ;  /* 0x2f00000012127423 */ /* 0x000fe20000000007 */
[----:B------:R-:W0:Y:S01]  /*2fe0*/  F2F.F64.F32 R16, R16 ;  /* 0x0000001000107310 */ /* 0x000e220000201800 */
[----:B-1----:R-:W-:-:S07]  /*2ff0*/  DSETP.GTU.AND P1, PT, R14, UR4, PT ;  /* 0x000000040e007e2a */ /* 0x002fce000bf2c000 */
[----:B------:R-:W1:Y:S01]  /*3000*/  F2F.F64.F32 R18, R18 ;  /* 0x0000001200127310 */ /* 0x000e620000201800 */
[----:B------:R-:W2:Y:S01]  /*3010*/  @!P0 LDG.E R2, desc[UR12][R12.64] ;  /* 0x0000000c0c028981 */ /* 0x000ea2000c1e1900 */
[----:B0-----:R-:W-:-:S05]  /*3020*/  DSETP.GTU.AND P2, PT, R16, UR4, PT ;  /* 0x0000000410007e2a */ /* 0x001fca000bf4c000 */
[----:B------:R-:W3:Y:S01]  /*3030*/  @!P1 LDG.E R8, desc[UR12][R12.64+0x4] ;  /* 0x0000040c0c089981 */ /* 0x000ee2000c1e1900 */
[----:B-1----:R-:W-:-:S08]  /*3040*/  DSETP.GTU.AND P3, PT, R18, UR4, PT ;  /* 0x0000000412007e2a */ /* 0x002fd0000bf6c000 */
[----:B------:R-:W4:Y:S06]  /*3050*/  @!P2 LDG.E R14, desc[UR12][R12.64+0x8] ;  /* 0x0000080c0c0ea981 */ /* 0x000f2c000c1e1900 */
[----:B------:R-:W5:Y:S01]  /*3060*/  @!P3 LDG.E R16, desc[UR12][R12.64+0xc] ;  /* 0x00000c0c0c10b981 */ /* 0x000f62000c1e1900 */
[----:B------:R-:W-:Y:S01]  /*3070*/  VIADD R23, R23, 0x4 ;  /* 0x0000000417177836 */ /* 0x000fe20000000000 */
[----:B--2---:R-:W-:Y:S02]  /*3080*/  @!P0 IADD3 R15, PT, PT, -R2, 0x1, RZ ;  /* 0x00000001020f8810 */ /* 0x004fe40007ffe1ff */
[----:B---3--:R-:W-:-:S03]  /*3090*/  @!P1 IADD3 R17, PT, PT, -R8, 0x1, RZ ;  /* 0x0000000108119810 */ /* 0x008fc60007ffe1ff */
[----:B------:R0:W-:Y:S04]  /*30a0*/  @!P0 STG.E desc[UR12][R12.64], R15 ;  /* 0x0000000f0c008986 */ /* 0x0001e8000c10190c */
[----:B------:R0:W-:Y:S01]  /*30b0*/  @!P1 STG.E desc[UR12][R12.64+0x4], R17 ;  /* 0x000004110c009986 */ /* 0x0001e2000c10190c */
[----:B----4-:R-:W-:Y:S02]  /*30c0*/  @!P2 IADD3 R19, PT, PT, -R14, 0x1, RZ ;  /* 0x000000010e13a810 */ /* 0x010fe40007ffe1ff */
[----:B-----5:R-:W-:-:S03]  /*30d0*/  @!P3 IADD3 R21, PT, PT, -R16, 0x1, RZ ;  /* 0x000000011015b810 */ /* 0x020fc60007ffe1ff */
[----:B------:R0:W-:Y:S04]  /*30e0*/  @!P2 STG.E desc[UR12][R12.64+0x8], R19 ;  /* 0x000008130c00a986 */ /* 0x0001e8000c10190c */
[----:B------:R0:W-:Y:S01]  /*30f0*/  @!P3 STG.E desc[UR12][R12.64+0xc], R21 ;  /* 0x00000c150c00b986 */ /* 0x0001e2000c10190c */
[----:B------:R-:W-:Y:S02]  /*3100*/  IMAD.MOV.U32 R2, RZ, RZ, R10 ;  /* 0x000000ffff027224 */ /* 0x000fe400078e000a */
[----:B------:R-:W-:-:S07]  /*3110*/  IMAD.MOV.U32 R10, RZ, RZ, R0 ;  /* 0x000000ffff0a7224 */ /* 0x000fce00078e0000 */
.L_x_38:
[----:B------:R-:W-:Y:S05]  /*3120*/  @!P4 EXIT ;  /* 0x000000000000c94d */ /* 0x000fea0003800000 */
[----:B------:R-:W-:-:S13]  /*3130*/  ISETP.NE.AND P0, PT, R20, 0x1, PT ;  /* 0x000000011400780c */ /* 0x000fda0003f05270 */
[----:B------:R-:W-:Y:S05]  /*3140*/  @!P0 BRA `(.L_x_39) ;  /* 0x0000000000948947 */ /* 0x000fea0003800000 */
[----:B0-----:R-:W-:Y:S01]  /*3150*/  SHF.R.U32.HI R13, RZ, 0x2, R2 ;  /* 0x00000002ff0d7819 */ /* 0x001fe20000011602 */
[----:B------:R-:W-:Y:S01]  /*3160*/  IMAD.SHL.U32 R15, R10, 0x10, RZ ;  /* 0x000000100a0f7824 */ /* 0x000fe200078e00ff */
[----:B------:R-:W-:Y:S01]  /*3170*/  UMOV UR4, 0x9999999a ;  /* 0x9999999a00047882 */ /* 0x000fe20000000000 */
[----:B------:R-:W-:Y:S01]  /*3180*/  UMOV UR5, 0x3fb99999 ;  /* 0x3fb9999900057882 */ /* 0x000fe20000000000 */
[----:B------:R-:W-:-:S05]  /*3190*/  LOP3.LUT R13, R13, R2, RZ, 0x3c, !PT ;  /* 0x000000020d0d7212 */ /* 0x000fca00078e3cff */
[----:B------:R-:W-:-:S05]  /*31a0*/  IMAD.SHL.U32 R0, R13, 0x2, RZ ;  /* 0x000000020d007824 */ /* 0x000fca00078e00ff */
[----:B------:R-:W-:-:S04]  /*31b0*/  LOP3.LUT R0, R10, R15, R0, 0x96, !PT ;  /* 0x0000000f0a007212 */ /* 0x000fc800078e9600 */
[----:B------:R-:W-:-:S04]  /*31c0*/  LOP3.LUT R14, R0, R13, RZ, 0x3c, !PT ;  /* 0x0000000d000e7212 */ /* 0x000fc800078e3cff */
[----:B------:R-:W-:-:S04]  /*31d0*/  IADD3 R0, PT, PT, R9, 0x587c5, R14 ;  /* 0x000587c509007810 */ /* 0x000fc80007ffe00e */
[----:B------:R-:W-:-:S05]  /*31e0*/  I2FP.F32.U32 R0, R0 ;  /* 0x0000000000007245 */ /* 0x000fca0000201000 */
[----:B------:R-:W-:-:S04]  /*31f0*/  FFMA R0, R0, R7, 1.1641532182693481445e-10 ;  /* 0x2f00000000007423 */ /* 0x000fc80000000007 */
[----:B------:R-:W0:Y:S02]  /*3200*/  F2F.F64.F32 R12, R0 ;  /* 0x00000000000c7310 */ /* 0x000e240000201800 */
[----:B0-----:R-:W-:Y:S01]  /*3210*/  DSETP.GTU.AND P0, PT, R12, UR4, PT ;  /* 0x000000040c007e2a */ /* 0x001fe2000bf0c000 */
[----:B------:R-:W-:-:S13]  /*3220*/  IMAD.WIDE.U32 R12, R23, 0x4, R4 ;  /* 0x00000004170c7825 */ /* 0x000fda00078e0004 */
[----:B------:R-:W2:Y:S01]  /*3230*/  @!P0 LDG.E R8, desc[UR12][R12.64] ;  /* 0x0000000c0c088981 */ /* 0x000ea2000c1e1900 */
[----:B------:R-:W-:Y:S01]  /*3240*/  SHF.R.U32.HI R2, RZ, 0x2, R3 ;  /* 0x00000002ff027819 */ /* 0x000fe20000011603 */
[----:B------:R-:W-:Y:S01]  /*3250*/  VIADD R9, R9, 0xb0f8a ;  /* 0x000b0f8a09097836 */ /* 0x000fe20000000000 */
[----:B------:R-:W-:Y:S02]  /*3260*/  BSSY.RECONVERGENT B0, `(.L_x_40) ;  /* 0x0000011000007945 */ /* 0x000fe40003800200 */
[----:B------:R-:W-:Y:S01]  /*3270*/  LOP3.LUT R2, R2, R3, RZ, 0x3c, !PT ;  /* 0x0000000302027212 */ /* 0x000fe200078e3cff */
[----:B------:R-:W-:-:S04]  /*3280*/  IMAD.SHL.U32 R3, R14, 0x10, RZ ;  /* 0x000000100e037824 */ /* 0x000fc800078e00ff */
[----:B------:R-:W-:-:S05]  /*3290*/  IMAD.SHL.U32 R10, R2, 0x2, RZ ;  /* 0x00000002020a7824 */ /* 0x000fca00078e00ff */
[----:B------:R-:W-:-:S04]  /*32a0*/  LOP3.LUT R3, R14, R3, R10, 0x96, !PT ;  /* 0x000000030e037212 */ /* 0x000fc800078e960a */
[----:B------:R-:W-:-:S05]  /*32b0*/  LOP3.LUT R10, R3, R2, RZ, 0x3c, !PT ;  /* 0x00000002030a7212 */ /* 0x000fca00078e3cff */
[----:B------:R-:W-:-:S05]  /*32c0*/  IMAD.IADD R0, R10, 0x1, R9 ;  /* 0x000000010a007824 */ /* 0x000fca00078e0209 */
[----:B------:R-:W-:-:S05]  /*32d0*/  I2FP.F32.U32 R0, R0 ;  /* 0x0000000000007245 */ /* 0x000fca0000201000 */
[----:B------:R-:W-:-:S04]  /*32e0*/  FFMA R0, R0, R7, 1.1641532182693481445e-10 ;  /* 0x2f00000000007423 */ /* 0x000fc80000000007 */
[----:B------:R-:W0:Y:S01]  /*32f0*/  F2F.F64.F32 R2, R0 ;  /* 0x0000000000027310 */ /* 0x000e220000201800 */
[----:B--2---:R-:W-:-:S05]  /*3300*/  @!P0 IADD3 R15, PT, PT, -R8, 0x1, RZ ;  /* 0x00000001080f8810 */ /* 0x004fca0007ffe1ff */
[----:B------:R1:W-:Y:S01]  /*3310*/  @!P0 STG.E desc[UR12][R12.64], R15 ;  /* 0x0000000f0c008986 */ /* 0x0003e2000c10190c */
[----:B0-----:R-:W-:-:S14]  /*3320*/  DSETP.GTU.AND P0, PT, R2, UR4, PT ;  /* 0x0000000402007e2a */ /* 0x001fdc000bf0c000 */
[----:B-1----:R-:W-:Y:S05]  /*3330*/  @P0 BRA `(.L_x_41) ;  /* 0x00000000000c0947 */ /* 0x002fea0003800000 */
[----:B------:R-:W2:Y:S02]  /*3340*/  LDG.E R0, desc[UR12][R12.64+0x4] ;  /* 0x0000040c0c007981 */ /* 0x000ea4000c1e1900 */
[----:B--2---:R-:W-:-:S05]  /*3350*/  IADD3 R3, PT, PT, -R0, 0x1, RZ ;  /* 0x0000000100037810 */ /* 0x004fca0007ffe1ff */
[----:B------:R0:W-:Y:S02]  /*3360*/  STG.E desc[UR12][R12.64+0x4], R3 ;  /* 0x000004030c007986 */ /* 0x0001e4000c10190c */
.L_x_41:
[----:B------:R-:W-:Y:S05]  /*3370*/  BSYNC.RECONVERGENT B0 ;  /* 0x0000000000007941 */ /* 0x000fea0003800200 */
.L_x_40:
[----:B------:R-:W-:Y:S02]  /*3380*/  VIADD R23, R23, 0x2 ;  /* 0x0000000217177836 */ /* 0x000fe40000000000 */
[----:B------:R-:W-:-:S07]  /*3390*/  IMAD.MOV.U32 R2, RZ, RZ, R6 ;  /* 0x000000ffff027224 */ /* 0x000fce00078e0006 */
.L_x_39:
[----:B------:R-:W-:-:S04]  /*33a0*/  LOP3.LUT R11, R11, 0x1, RZ, 0xc0, !PT ;  /* 0x000000010b0b7812 */ /* 0x000fc800078ec0ff */
[----:B------:R-:W-:-:S13]  /*33b0*/  ISETP.NE.U32.AND P0, PT, R11, 0x1, PT ;  /* 0x000000010b00780c */ /* 0x000fda0003f05070 */
[----:B------:R-:W-:Y:S05]  /*33c0*/  @P0 EXIT ;  /* 0x000000000000094d */ /* 0x000fea0003800000 */
        /* <DEDUP_REMOVED lines=12> */
[----:B0-----:R-:W-:-:S14]  /*3490*/  DSETP.GTU.AND P0, PT, R2, UR4, PT ;  /* 0x0000000402007e2a */ /* 0x001fdc000bf0c000 */
[----:B------:R-:W-:Y:S05]  /*34a0*/  @P0 EXIT ;  /* 0x000000000000094d */ /* 0x000fea0003800000 */
[----:B------:R-:W-:-:S05]  /*34b0*/  IMAD.WIDE.U32 R4, R23, 0x4, R4 ;  /* 0x0000000417047825 */ /* 0x000fca00078e0004 */
[----:B------:R-:W2:Y:S02]  /*34c0*/  LDG.E R0, desc[UR12][R4.64] ;  /* 0x0000000c04007981 */ /* 0x000ea4000c1e1900 */
[----:B--2---:R-:W-:-:S05]  /*34d0*/  IADD3 R3, PT, PT, -R0, 0x1, RZ ;  /* 0x0000000100037810 */ /* 0x004fca0007ffe1ff */
[----:B------:R-:W-:Y:S01]  /*34e0*/  STG.E desc[UR12][R4.64], R3 ;  /* 0x0000000304007986 */ /* 0x000fe2000c10190c */
[----:B------:R-:W-:Y:S05]  /*34f0*/  EXIT ;  /* 0x000000000000794d */ /* 0x000fea0003800000 */
.L_x_42:
[----:B------:R-:W-:-:S00]  /*3500*/  BRA `(.L_x_42) ;  /* 0xfffffffc00fc7947 */ /* 0x000fc0000383ffff */
[----:B------:R-:W-:-:S00]  /*3510*/  NOP ;  /* 0x0000000000007918 */ /* 0x000fc00000000000 */
        /* <DEDUP_REMOVED lines=14> */
.L_x_72:


//--------------------- .text._Z9prefixsumPii     --------------------------
	.section	.text._Z9prefixsumPii,"ax",@progbits
	.align	128
        .global         _Z9prefixsumPii
        .type           _Z9prefixsumPii,@function
        .size           _Z9prefixsumPii,(.L_x_73 - _Z9prefixsumPii)
        .other          _Z9prefixsumPii,@"STO_CUDA_ENTRY STV_DEFAULT"
_Z9prefixsumPii:
.text._Z9prefixsumPii:
[----:B------:R-:W-:Y:S01]  /*0000*/  LDC R1, c[0x0][0x37c] ;  /* 0x0000df00ff017b82 */ /* 0x000fe20000000800 */
[----:B------:R-:W0:Y:S07]  /*0010*/  S2R R5, SR_CTAID.X ;  /* 0x0000000000057919 */ /* 0x000e2e0000002500 */
[----:B------:R-:W1:Y:S01]  /*0020*/  LDC.64 R2, c[0x0][0x380] ;  /* 0x0000e000ff027b82 */ /* 0x000e620000000a00 */
[----:B------:R-:W0:Y:S01]  /*0030*/  LDCU UR4, c[0x0][0x360] ;  /* 0x00006c00ff0477ac */ /* 0x000e220008000800 */
[----:B------:R-:W0:Y:S01]  /*0040*/  S2R R0, SR_TID.X ;  /* 0x0000000000007919 */ /* 0x000e220000002100 */
[----:B------:R-:W2:Y:S01]  /*0050*/  LDCU.64 UR6, c[0x0][0x358] ;  /* 0x00006b00ff0677ac */ /* 0x000ea20008000a00 */
[----:B0-----:R-:W-:-:S04]  /*0060*/  IMAD R5, R5, UR4, R0 ;  /* 0x0000000405057c24 */ /* 0x001fc8000f8e0200 */
[----:B-1----:R-:W-:-:S05]  /*0070*/  IMAD.WIDE R2, R5, 0x4, R2 ;  /* 0x0000000405027825 */ /* 0x002fca00078e0202 */
[----:B--2---:R-:W2:Y:S01]  /*0080*/  LDG.E R0, desc[UR6][R2.64] ;  /* 0x0000000602007981 */ /* 0x004ea2000c1e1900 */
[----:B------:R-:W0:Y:S01]  /*0090*/  S2UR UR5, SR_CgaCtaId ;  /* 0x00000000000579c3 */ /* 0x000e220000008800 */
[----:B------:R-:W-:Y:S02]  /*00a0*/  UMOV UR4, 0x400 ;  /* 0x0000040000047882 */ /* 0x000fe40000000000 */
[----:B0-----:R-:W-:Y:S01]  /*00b0*/  ULEA UR4, UR5, UR4, 0x18 ;  /* 0x0000000405047291 */ /* 0x001fe2000f8ec0ff */
[----:B------:R-:W0:Y:S05]  /*00c0*/  LDCU UR5, c[0x0][0x388] ;  /* 0x00007100ff0577ac */ /* 0x000e2a0008000800 */
[----:B------:R-:W-:Y:S01]  /*00d0*/  LEA R7, R5, UR4, 0x2 ;  /* 0x0000000405077c11 */ /* 0x000fe2000f8e10ff */
[----:B0-----:R-:W-:-:S04]  /*00e0*/  UISETP.GE.AND UP0, UPT, UR5, 0x2, UPT ;  /* 0x000000020500788c */ /* 0x001fc8000bf06270 */
[----:B--2---:R0:W-:Y:S01]  /*00f0*/  STS [R7], R0 ;  /* 0x0000000007007388 */ /* 0x0041e20000000800 */
[----:B------:R-:W-:Y:S06]  /*0100*/  BAR.SYNC.DEFER_BLOCKING 0x0 ;  /* 0x0000000000007b1d */ /* 0x000fec0000010000 */
[----:B------:R-:W-:Y:S05]  /*0110*/  BRA.U !UP0, `(.L_x_43) ;  /* 0x0000000108487547 */ /* 0x000fea000b800000 */
[----:B------:R-:W1:Y:S01]  /*0120*/  LDCU UR8, c[0x0][0x388] ;  /* 0x00007100ff0877ac */ /* 0x000e620008000800 */
[----:B------:R-:W-:-:S05]  /*0130*/  UMOV UR5, 0x1 ;  /* 0x0000000100057882 */ /* 0x000fca0000000000 */
.L_x_46:
[----:B------:R-:W-:Y:S01]  /*0140*/  ISETP.GE.AND P0, PT, R5, UR5, PT ;  /* 0x0000000505007c0c */ /* 0x000fe2000bf06270 */
[----:B------:R-:W-:-:S12]  /*0150*/  BSSY.RECONVERGENT B0, `(.L_x_44) ;  /* 0x000000a000007945 */ /* 0x000fd80003800200 */
[----:B0--3--:R-:W-:-:S05]  /*0160*/  @P0 VIADD R0, R5, -UR5 ;  /* 0x8000000505000c36 */ /* 0x009fca0008000000 */
[----:B------:R-:W-:-:S05]  /*0170*/  @P0 LEA R0, R0, UR4, 0x2 ;  /* 0x0000000400000c11 */ /* 0x000fca000f8e10ff */
[----:B--2---:R0:W2:Y:S01]  /*0180*/  @P0 LDS R4, [R0] ;  /* 0x0000000000040984 */ /* 0x0040a20000000800 */
[----:B------:R-:W-:Y:S06]  /*0190*/  BAR.SYNC.DEFER_BLOCKING 0x0 ;  /* 0x0000000000007b1d */ /* 0x000fec0000010000 */
[----:B------:R-:W-:Y:S05]  /*01a0*/  @!P0 BRA `(.L_x_45) ;  /* 0x0000000000108947 */ /* 0x000fea0003800000 */
[----:B------:R-:W2:Y:S02]  /*01b0*/  LDS R9, [R7] ;  /* 0x0000000007097984 */ /* 0x000ea40000000800 */
[----:B--2---:R-:W-:-:S13]  /*01c0*/  ISETP.GT.AND P0, PT, R4, R9, PT ;  /* 0x000000090400720c */ /* 0x004fda0003f04270 */
[----:B0-----:R-:W-:-:S05]  /*01d0*/  @P0 IMAD.IADD R0, R4, 0x1, R9 ;  /* 0x0000000104000824 */ /* 0x001fca00078e0209 */
[----:B------:R3:W-:Y:S02]  /*01e0*/  @P0 STS [R7], R0 ;  /* 0x0000000007000388 */ /* 0x0007e40000000800 */
.L_x_45:
[----:B-1----:R-:W-:Y:S05]  /*01f0*/  BSYNC.RECONVERGENT B0 ;  /* 0x0000000000007941 */ /* 0x002fea0003800200 */
.L_x_44:
[----:B------:R-:W-:Y:S01]  /*0200*/  BAR.SYNC.DEFER_BLOCKING 0x0 ;  /* 0x0000000000007b1d */ /* 0x000fe20000010000 */
[----:B------:R-:W-:-:S04]  /*0210*/  USHF.L.U32 UR5, UR5, 0x1, URZ ;  /* 0x0000000105057899 */ /* 0x000fc800080006ff */
[----:B------:R-:W-:-:S09]  /*0220*/  UISETP.GE.AND UP0, UPT, UR5, UR8, UPT ;  /* 0x000000080500728c */ /* 0x000fd2000bf06270 */
[----:B------:R-:W-:Y:S05]  /*0230*/  BRA.U !UP0, `(.L_x_46) ;  /* 0xfffffffd08c07547 */ /* 0x000fea000b83ffff */
.L_x_43:
[----:B0--3--:R-:W0:Y:S04]  /*0240*/  LDS R7, [R7] ;  /* 0x0000000007077984 */ /* 0x009e280000000800 */
[----:B0-----:R-:W-:Y:S01]  /*0250*/  STG.E desc[UR6][R2.64], R7 ;  /* 0x0000000702007986 */ /* 0x001fe2000c101906 */
[----:B------:R-:W-:Y:S05]  /*0260*/  EXIT ;  /* 0x000000000000794d */ /* 0x000fea0003800000 */
.L_x_47:
        /* <DEDUP_REMOVED lines=9> */
.L_x_73:


//--------------------- .text._Z8get_bestPiS_i    --------------------------
	.section	.text._Z8get_bestPiS_i,"ax",@progbits
	.align	128
        .global         _Z8get_bestPiS_i
        .type           _Z8get_bestPiS_i,@function
        .size           _Z8get_bestPiS_i,(.L_x_74 - _Z8get_bestPiS_i)
        .other          _Z8get_bestPiS_i,@"STO_CUDA_ENTRY STV_DEFAULT"
_Z8get_bestPiS_i:
.text._Z8get_bestPiS_i:
[----:B------:R-:W-:Y:S01]  /*0000*/  LDC R1, c[0x0][0x37c] ;  /* 0x0000df00ff017b82 */ /* 0x000fe20000000800 */
[----:B------:R-:W0:Y:S07]  /*0010*/  S2R R5, SR_CTAID.X ;  /* 0x0000000000057919 */ /* 0x000e2e0000002500 */
[----:B------:R-:W1:Y:S01]  /*0020*/  LDC.64 R2, c[0x0][0x380] ;  /* 0x0000e000ff027b82 */ /* 0x000e620000000a00 */
[----:B------:R-:W0:Y:S01]  /*0030*/  LDCU UR4, c[0x0][0x360] ;  /* 0x00006c00ff0477ac */ /* 0x000e220008000800 */
[----:B------:R-:W0:Y:S01]  /*0040*/  S2R R0, SR_TID.X ;  /* 0x0000000000007919 */ /* 0x000e220000002100 */
[----:B------:R-:W2:Y:S01]  /*0050*/  LDCU.64 UR8, c[0x0][0x358] ;  /* 0x00006b00ff0877ac */ /* 0x000ea20008000a00 */
[----:B0-----:R-:W-:-:S04]  /*0060*/  IMAD R5, R5, UR4, R0 ;  /* 0x0000000405057c24 */ /* 0x001fc8000f8e0200 */
[----:B-1----:R-:W-:-:S06]  /*0070*/  IMAD.WIDE R2, R5, 0x4, R2 ;  /* 0x0000000405027825 */ /* 0x002fcc00078e0202 */
[----:B--2---:R-:W2:Y:S01]  /*0080*/  LDG.E R2, desc[UR8][R2.64] ;  /* 0x0000000802027981 */ /* 0x004ea2000c1e1900 */
[----:B------:R-:W0:Y:S01]  /*0090*/  S2UR UR6, SR_CgaCtaId ;  /* 0x00000000000679c3 */ /* 0x000e220000008800 */
[----:B------:R-:W-:Y:S02]  /*00a0*/  UMOV UR4, 0x400 ;  /* 0x0000040000047882 */ /* 0x000fe40000000000 */
[----:B------:R-:W-:Y:S02]  /*00b0*/  UIADD3 UR5, UPT, UPT, UR4, 0x200, URZ ;  /* 0x0000020004057890 */ /* 0x000fe4000fffe0ff */
[----:B0-----:R-:W-:Y:S02]  /*00c0*/  ULEA UR4, UR6, UR4, 0x18 ;  /* 0x0000000406047291 */ /* 0x001fe4000f8ec0ff */
[----:B------:R-:W-:Y:S01]  /*00d0*/  ULEA UR5, UR6, UR5, 0x18 ;  /* 0x0000000506057291 */ /* 0x000fe2000f8ec0ff */
[----:B------:R-:W0:Y:S03]  /*00e0*/  LDCU UR6, c[0x0][0x390] ;  /* 0x00007200ff0677ac */ /* 0x000e260008000800 */
[----:B------:R-:W-:-:S02]  /*00f0*/  LEA R7, R5, UR4, 0x2 ;  /* 0x0000000405077c11 */ /* 0x000fc4000f8e10ff */
[----:B------:R-:W-:Y:S01]  /*0100*/  LEA R0, R5, UR5, 0x2 ;  /* 0x0000000505007c11 */ /* 0x000fe2000f8e10ff */
[----:B0-----:R-:W-:Y:S02]  /*0110*/  UISETP.GE.AND UP0, UPT, UR6, 0x2, UPT ;  /* 0x000000020600788c */ /* 0x001fe4000bf06270 */
[----:B--2---:R0:W-:Y:S04]  /*0120*/  STS [R7], R2 ;  /* 0x0000000207007388 */ /* 0x0041e80000000800 */
[----:B------:R0:W-:Y:S01]  /*0130*/  STS [R0], R5 ;  /* 0x0000000500007388 */ /* 0x0001e20000000800 */
[----:B------:R-:W-:Y:S06]  /*0140*/  BAR.SYNC.DEFER_BLOCKING 0x0 ;  /* 0x0000000000007b1d */ /* 0x000fec0000010000 */
[----:B------:R-:W-:Y:S05]  /*0150*/  BRA.U !UP0, `(.L_x_48) ;  /* 0x0000000108507547 */ /* 0x000fea000b800000 */
[----:B------:R-:W1:Y:S01]  /*0160*/  LDCU UR7, c[0x0][0x390] ;  /* 0x00007200ff0777ac */ /* 0x000e620008000800 */
[----:B------:R-:W-:-:S05]  /*0170*/  UMOV UR6, 0x1 ;  /* 0x0000000100067882 */ /* 0x000fca0000000000 */
.L_x_51:
[----:B------:R-:W-:Y:S01]  /*0180*/  ISETP.GE.AND P0, PT, R5, UR6, PT ;  /* 0x0000000605007c0c */ /* 0x000fe2000bf06270 */
[----:B------:R-:W-:-:S12]  /*0190*/  BSSY.RECONVERGENT B0, `(.L_x_49) ;  /* 0x000000c000007945 */ /* 0x000fd80003800200 */
[----:B0-----:R-:W-:-:S05]  /*01a0*/  @P0 VIADD R2, R5, -UR6 ;  /* 0x8000000605020c36 */ /* 0x001fca0008000000 */
[C---:B------:R-:W-:Y:S02]  /*01b0*/  @P0 LEA R3, R2.reuse, UR4, 0x2 ;  /* 0x0000000402030c11 */ /* 0x040fe4000f8e10ff */
[----:B------:R-:W-:-:S03]  /*01c0*/  @P0 LEA R2, R2, UR5, 0x2 ;  /* 0x0000000502020c11 */ /* 0x000fc6000f8e10ff */
[----:B--2-4-:R0:W2:Y:S04]  /*01d0*/  @P0 LDS R4, [R3] ;  /* 0x0000000003040984 */ /* 0x0140a80000000800 */
[----:B---3--:R0:W3:Y:S01]  /*01e0*/  @P0 LDS R9, [R2] ;  /* 0x0000000002090984 */ /* 0x0080e20000000800 */
[----:B------:R-:W-:Y:S06]  /*01f0*/  BAR.SYNC.DEFER_BLOCKING 0x0 ;  /* 0x0000000000007b1d */ /* 0x000fec0000010000 */
[----:B------:R-:W-:Y:S05]  /*0200*/  @!P0 BRA `(.L_x_50) ;  /* 0x0000000000108947 */ /* 0x000fea0003800000 */
[----:B0-----:R-:W2:Y:S02]  /*0210*/  LDS R3, [R7] ;  /* 0x0000000007037984 */ /* 0x001ea40000000800 */
[----:B--2---:R-:W-:-:S13]  /*0220*/  ISETP.GT.AND P0, PT, R4, R3, PT ;  /* 0x000000030400720c */ /* 0x004fda0003f04270 */
[----:B------:R4:W-:Y:S04]  /*0230*/  @P0 STS [R7], R4 ;  /* 0x0000000407000388 */ /* 0x0009e80000000800 */
[----:B---3--:R4:W-:Y:S02]  /*0240*/  @P0 STS [R0], R9 ;  /* 0x0000000900000388 */ /* 0x0089e40000000800 */
.L_x_50:
[----:B-1----:R-:W-:Y:S05]  /*0250*/  BSYNC.RECONVERGENT B0 ;  /* 0x0000000000007941 */ /* 0x002fea0003800200 */
.L_x_49:
[----:B------:R-:W-:Y:S01]  /*0260*/  BAR.SYNC.DEFER_BLOCKING 0x0 ;  /* 0x0000000000007b1d */ /* 0x000fe20000010000 */
[----:B------:R-:W-:-:S04]  /*0270*/  USHF.L.U32 UR6, UR6, 0x1, URZ ;  /* 0x0000000106067899 */ /* 0x000fc800080006ff */
[----:B------:R-:W-:-:S09]  /*0280*/  UISETP.GE.AND UP0, UPT, UR6, UR7, UPT ;  /* 0x000000070600728c */ /* 0x000fd2000bf06270 */
[----:B------:R-:W-:Y:S05]  /*0290*/  BRA.U !UP0, `(.L_x_51) ;  /* 0xfffffffd08b87547 */ /* 0x000fea000b83ffff */
.L_x_48:
[----:B------:R-:W-:-:S13]  /*02a0*/  ISETP.NE.AND P0, PT, R5, 0x7f, PT ;  /* 0x0000007f0500780c */ /* 0x000fda0003f05270 */
[----:B------:R-:W-:Y:S05]  /*02b0*/  @P0 EXIT ;  /* 0x000000000000094d */ /* 0x000fea0003800000 */
[----:B------:R-:W1:Y:S01]  /*02c0*/  S2UR UR5, SR_CgaCtaId ;  /* 0x00000000000579c3 */ /* 0x000e620000008800 */
[----:B------:R-:W-:-:S07]  /*02d0*/  UMOV UR4, 0x400 ;  /* 0x0000040000047882 */ /* 0x000fce0000000000 */
[----:B0-----:R-:W0:Y:S01]  /*02e0*/  LDC.64 R2, c[0x0][0x388] ;  /* 0x0000e200ff027b82 */ /* 0x001e220000000a00 */
[----:B-1----:R-:W-:-:S09]  /*02f0*/  ULEA UR4, UR5, UR4, 0x18 ;  /* 0x0000000405047291 */ /* 0x002fd2000f8ec0ff */
[----:B------:R-:W0:Y:S04]  /*0300*/  LDS R5, [UR4+0x3fc] ;  /* 0x0003fc04ff057984 */ /* 0x000e280008000800 */
[----:B0-----:R-:W-:Y:S01]  /*0310*/  STG.E desc[UR8][R2.64], R5 ;  /* 0x0000000502007986 */ /* 0x001fe2000c101908 */
[----:B------:R-:W-:Y:S05]  /*0320*/  EXIT ;  /* 0x000000000000794d */ /* 0x000fea0003800000 */
.L_x_52:
        /* <DEDUP_REMOVED lines=13> */
.L_x_74:


//--------------------- .text._Z8evaluatePiS_iiS_S_ --------------------------
	.section	.text._Z8evaluatePiS_iiS_S_,"ax",@progbits
	.align	128
        .global         _Z8evaluatePiS_iiS_S_
        .type           _Z8evaluatePiS_iiS_S_,@function
        .size           _Z8evaluatePiS_iiS_S_,(.L_x_75 - _Z8evaluatePiS_iiS_S_)
        .other          _Z8evaluatePiS_iiS_S_,@"STO_CUDA_ENTRY STV_DEFAULT"
_Z8evaluatePiS_iiS_S_:
.text._Z8evaluatePiS_iiS_S_:
[----:B------:R-:W-:Y:S01]  /*0000*/  LDC R1, c[0x0][0x37c] ;  /* 0x0000df00ff017b82 */ /* 0x000fe20000000800 */
[----:B------:R-:W0:Y:S07]  /*0010*/  S2R R11, SR_CTAID.X ;  /* 0x00000000000b7919 */ /* 0x000e2e0000002500 */
[----:B------:R-:W1:Y:S01]  /*0020*/  LDC.64 R2, c[0x0][0x388] ;  /* 0x0000e200ff027b82 */ /* 0x000e620000000a00 */
[----:B------:R-:W0:Y:S01]  /*0030*/  LDCU UR4, c[0x0][0x360] ;  /* 0x00006c00ff0477ac */ /* 0x000e220008000800 */
[----:B------:R-:W-:Y:S01]  /*0040*/  HFMA2 R10, -RZ, RZ, 0, 0 ;  /* 0x00000000ff0a7431 */ /* 0x000fe200000001ff */
[----:B------:R-:W0:Y:S01]  /*0050*/  S2R R0, SR_TID.X ;  /* 0x0000000000007919 */ /* 0x000e220000002100 */
[----:B------:R-:W2:Y:S01]  /*0060*/  LDCU.64 UR14, c[0x0][0x358] ;  /* 0x00006b00ff0e77ac */ /* 0x000ea20008000a00 */
[----:B------:R-:W3:Y:S02]  /*0070*/  LDCU UR10, c[0x0][0x390] ;  /* 0x00007200ff0a77ac */ /* 0x000ee40008000800 */
[----:B---3--:R-:W-:Y:S01]  /*0080*/  UISETP.GE.AND UP0, UPT, UR10, 0x1, UPT ;  /* 0x000000010a00788c */ /* 0x008fe2000bf06270 */
[----:B0-----:R-:W-:-:S04]  /*0090*/  IMAD R11, R11, UR4, R0 ;  /* 0x000000040b0b7c24 */ /* 0x001fc8000f8e0200 */
[----:B-1----:R-:W-:-:S05]  /*00a0*/  IMAD.WIDE R2, R11, 0x4, R2 ;  /* 0x000000040b027825 */ /* 0x002fca00078e0202 */
[----:B--2---:R0:W-:Y:S01]  /*00b0*/  STG.E desc[UR14][R2.64], RZ ;  /* 0x000000ff02007986 */ /* 0x0041e2000c10190e */
[----:B------:R-:W-:Y:S05]  /*00c0*/  BRA.U !UP0, `(.L_x_53) ;  /* 0x0000000908c87547 */ /* 0x000fea000b800000 */
[----:B------:R-:W-:Y:S02]  /*00d0*/  UISETP.GE.U32.AND UP1, UPT, UR10, 0x8, UPT ;  /* 0x000000080a00788c */ /* 0x000fe4000bf26070 */
[----:B------:R-:W-:Y:S01]  /*00e0*/  IMAD R11, R11, UR10, RZ ;  /* 0x0000000a0b0b7c24 */ /* 0x000fe2000f8e02ff */
[----:B------:R-:W-:Y:S01]  /*00f0*/  ULOP3.LUT UR11, UR10, 0x7, URZ, 0xc0, !UPT ;  /* 0x000000070a0b7892 */ /* 0x000fe2000f8ec0ff */
[----:B------:R-:W-:Y:S02]  /*0100*/  MOV R13, RZ ;  /* 0x000000ff000d7202 */ /* 0x000fe40000000f00 */
[----:B------:R-:W-:Y:S01]  /*0110*/  MOV R0, RZ ;  /* 0x000000ff00007202 */ /* 0x000fe20000000f00 */
[----:B------:R-:W-:Y:S01]  /*0120*/  UISETP.NE.AND UP0, UPT, UR11, URZ, UPT ;  /* 0x000000ff0b00728c */ /* 0x000fe2000bf05270 */
[----:B------:R-:W-:Y:S01]  /*0130*/  MOV R10, RZ ;  /* 0x000000ff000a7202 */ /* 0x000fe20000000f00 */
[----:B------:R-:W-:Y:S09]  /*0140*/  BRA.U !UP1, `(.L_x_54) ;  /* 0x00000005095c7547 */ /* 0x000ff2000b800000 */
[----:B------:R-:W1:Y:S01]  /*0150*/  LDCU.64 UR6, c[0x0][0x3a0] ;  /* 0x00007400ff0677ac */ /* 0x000e620008000a00 */
[----:B------:R-:W-:Y:S02]  /*0160*/  MOV R13, RZ ;  /* 0x000000ff000d7202 */ /* 0x000fe40000000f00 */
[----:B------:R-:W-:Y:S01]  /*0170*/  MOV R12, R11 ;  /* 0x0000000b000c7202 */ /* 0x000fe20000000f00 */
[----:B------:R-:W2:Y:S01]  /*0180*/  LDCU.64 UR4, c[0x0][0x398] ;  /* 0x00007300ff0477ac */ /* 0x000ea20008000a00 */
[----:B------:R-:W3:Y:S01]  /*0190*/  LDCU.64 UR8, c[0x0][0x380] ;  /* 0x00007000ff0877ac */ /* 0x000ee20008000a00 */
[----:B------:R-:W-:-:S04]  /*01a0*/  ULOP3.LUT UR12, UR10, 0x7ffffff8, URZ, 0xc0, !UPT ;  /* 0x7ffffff80a0c7892 */ /* 0x000fc8000f8ec0ff */
[----:B------:R-:W-:Y:S02]  /*01b0*/  UIADD3 UR13, UPT, UPT, -UR12, URZ, URZ ;  /* 0x000000ff0c0d7290 */ /* 0x000fe4000fffe1ff */
[----:B-1----:R-:W-:Y:S01]  /*01c0*/  UIADD3 UR6, UP2, UPT, UR6, 0x10, URZ ;  /* 0x0000001006067890 */ /* 0x002fe2000ff5e0ff */
[----:B------:R-:W-:Y:S01]  /*01d0*/  MOV R0, UR12 ;  /* 0x0000000c00007c02 */ /* 0x000fe20008000f00 */
[----:B--2---:R-:W-:Y:S02]  /*01e0*/  UIADD3 UR4, UP3, UPT, UR4, 0x10, URZ ;  /* 0x0000001004047890 */ /* 0x004fe4000ff7e0ff */
[----:B------:R-:W-:Y:S02]  /*01f0*/  UIADD3.X UR7, UPT, UPT, URZ, UR7, URZ, UP2, !UPT ;  /* 0x00000007ff077290 */ /* 0x000fe400097fe4ff */
[----:B------:R-:W-:Y:S01]  /*0200*/  MOV R4, UR6 ;  /* 0x0000000600047c02 */ /* 0x000fe20008000f00 */
[----:B------:R-:W-:Y:S02]  /*0210*/  UIADD3.X UR5, UPT, UPT, URZ, UR5, URZ, UP3, !UPT ;  /* 0x00000005ff057290 */ /* 0x000fe40009ffe4ff */
[----:B---3--:R-:W-:Y:S01]  /*0220*/  UIADD3 UR8, UP1, UPT, UR8, 0x10, URZ ;  /* 0x0000001008087890 */ /* 0x008fe2000ff3e0ff */
[----:B------:R-:W-:-:S02]  /*0230*/  MOV R14, UR4 ;  /* 0x00000004000e7c02 */ /* 0x000fc40008000f00 */
[----:B------:R-:W-:Y:S01]  /*0240*/  MOV R5, UR7 ;  /* 0x0000000700057c02 */ /* 0x000fe20008000f00 */
[----:B------:R-:W-:Y:S01]  /*0250*/  UIADD3.X UR9, UPT, UPT, URZ, UR9, URZ, UP1, !UPT ;  /* 0x00000009ff097290 */ /* 0x000fe20008ffe4ff */
[----:B------:R-:W-:-:S11]  /*0260*/  MOV R17, UR5 ;  /* 0x0000000500117c02 */ /* 0x000fd60008000f00 */
.L_x_55:
[----:B------:R-:W-:Y:S01]  /*0270*/  MOV R6, UR8 ;  /* 0x0000000800067c02 */ /* 0x000fe20008000f00 */
[----:B------:R-:W2:Y:S01]  /*0280*/  LDG.E R9, desc[UR14][R4.64+-0x10] ;  /* 0xfffff00e04097981 */ /* 0x000ea2000c1e1900 */
[----:B------:R-:W-:-:S03]  /*0290*/  MOV R7, UR9 ;  /* 0x0000000900077c02 */ /* 0x000fc60008000f00 */
[----:B------:R-:W-:-:S05]  /*02a0*/  IMAD.WIDE R6, R12, 0x4, R6 ;  /* 0x000000040c067825 */ /* 0x000fca00078e0206 */
[----:B------:R-:W2:Y:S02]  /*02b0*/  LDG.E R8, desc[UR14][R6.64+-0x10] ;  /* 0xfffff00e06087981 */ /* 0x000ea4000c1e1900 */
[----:B--2---:R-:W-:-:S05]  /*02c0*/  IMAD R9, R8, R9, R13 ;  /* 0x0000000908097224 */ /* 0x004fca00078e020d */
[----:B------:R1:W-:Y:S04]  /*02d0*/  STG.E desc[UR14][R2.64], R9 ;  /* 0x0000000902007986 */ /* 0x0003e8000c10190e */
[----:B------:R-:W2:Y:S04]  /*02e0*/  LDG.E R8, desc[UR14][R6.64+-0xc] ;  /* 0xfffff40e06087981 */ /* 0x000ea8000c1e1900 */
[----:B------:R-:W2:Y:S02]  /*02f0*/  LDG.E R13, desc[UR14][R4.64+-0xc] ;  /* 0xfffff40e040d7981 */ /* 0x000ea4000c1e1900 */
[----:B--2---:R-:W-:Y:S01]  /*0300*/  IMAD R15, R8, R13, R9 ;  /* 0x0000000d080f7224 */ /* 0x004fe200078e0209 */
[----:B------:R-:W-:Y:S01]  /*0310*/  MOV R8, R14 ;  /* 0x0000000e00087202 */ /* 0x000fe20000000f00 */
[----:B------:R-:W2:Y:S01]  /*0320*/  LDG.E R13, desc[UR14][R6.64+-0x10] ;  /* 0xfffff00e060d7981 */ /* 0x000ea2000c1e1900 */
[----:B-1----:R-:W-:-:S05]  /*0330*/  MOV R9, R17 ;  /* 0x0000001100097202 */ /* 0x002fca0000000f00 */
[----:B------:R-:W2:Y:S04]  /*0340*/  LDG.E R22, desc[UR14][R8.64+-0x10] ;  /* 0xfffff00e08167981 */ /* 0x000ea8000c1e1900 */
[----:B------:R1:W-:Y:S04]  /*0350*/  STG.E desc[UR14][R2.64], R15 ;  /* 0x0000000f02007986 */ /* 0x0003e8000c10190e */
[----:B------:R-:W3:Y:S04]  /*0360*/  LDG.E R14, desc[UR14][R6.64+-0x8] ;  /* 0xfffff80e060e7981 */ /* 0x000ee8000c1e1900 */
[----:B------:R-:W3:Y:S04]  /*0370*/  LDG.E R16, desc[UR14][R4.64+-0x8] ;  /* 0xfffff80e04107981 */ /* 0x000ee8000c1e1900 */
[----:B------:R-:W4:Y:S04]  /*0380*/  LDG.E R20, desc[UR14][R6.64+-0xc] ;  /* 0xfffff40e06147981 */ /* 0x000f28000c1e1900 */
[----:B------:R-:W4:Y:S01]  /*0390*/  LDG.E R21, desc[UR14][R8.64+-0xc] ;  /* 0xfffff40e08157981 */ /* 0x000f22000c1e1900 */
[----:B---3--:R-:W-:-:S05]  /*03a0*/  IMAD R17, R14, R16, R15 ;  /* 0x000000100e117224 */ /* 0x008fca00078e020f */
[----:B------:R3:W-:Y:S04]  /*03b0*/  STG.E desc[UR14][R2.64], R17 ;  /* 0x0000001102007986 */ /* 0x0007e8000c10190e */
[----:B------:R-:W5:Y:S04]  /*03c0*/  LDG.E R14, desc[UR14][R6.64+-0x4] ;  /* 0xfffffc0e060e7981 */ /* 0x000f68000c1e1900 */
[----:B------:R-:W5:Y:S04]  /*03d0*/  LDG.E R16, desc[UR14][R4.64+-0x4] ;  /* 0xfffffc0e04107981 */ /* 0x000f68000c1e1900 */
[----:B-1----:R-:W4:Y:S01]  /*03e0*/  LDG.E R15, desc[UR14][R8.64+-0x8] ;  /* 0xfffff80e080f7981 */ /* 0x002f22000c1e1900 */
[----:B-----5:R-:W-:-:S03]  /*03f0*/  IMAD R23, R14, R16, R17 ;  /* 0x000000100e177224 */ /* 0x020fc600078e0211 */
[----:B------:R-:W5:Y:S04]  /*0400*/  LDG.E R14, desc[UR14][R6.64+-0x8] ;  /* 0xfffff80e060e7981 */ /* 0x000f68000c1e1900 */
[----:B------:R1:W-:Y:S04]  /*0410*/  STG.E desc[UR14][R2.64], R23 ;  /* 0x0000001702007986 */ /* 0x0003e8000c10190e */
[----:B------:R-:W2:Y:S04]  /*0420*/  LDG.E R16, desc[UR14][R6.64] ;  /* 0x0000000e06107981 */ /* 0x000ea8000c1e1900 */
[----:B------:R-:W2:Y:S04]  /*0430*/  LDG.E R18, desc[UR14][R4.64] ;  /* 0x0000000e04127981 */ /* 0x000ea8000c1e1900 */
[----:B------:R-:W5:Y:S01]  /*0440*/  LDG.E R19, desc[UR14][R6.64+-0x4] ;  /* 0xfffffc0e06137981 */ /* 0x000f62000c1e1900 */
[----:B--2---:R-:W-:-:S03]  /*0450*/  IMAD R25, R16, R18, R23 ;  /* 0x0000001210197224 */ /* 0x004fc600078e0217 */
[----:B------:R-:W2:Y:S04]  /*0460*/  LDG.E R16, desc[UR14][R8.64+-0x4] ;  /* 0xfffffc0e08107981 */ /* 0x000ea8000c1e1900 */
[----:B------:R0:W-:Y:S04]  /*0470*/  STG.E desc[UR14][R2.64], R25 ;  /* 0x0000001902007986 */ /* 0x0001e8000c10190e */
[----:B------:R-:W4:Y:S04]  /*0480*/  LDG.E R18, desc[UR14][R6.64+0x4] ;  /* 0x0000040e06127981 */ /* 0x000f28000c1e1900 */
[----:B---3--:R-:W4:Y:S02]  /*0490*/  LDG.E R17, desc[UR14][R4.64+0x4] ;  /* 0x0000040e04117981 */ /* 0x008f24000c1e1900 */
[----:B----4-:R-:W-:-:S02]  /*04a0*/  IMAD R27, R18, R17, R25 ;  /* 0x00000011121b7224 */ /* 0x010fc400078e0219 */
[----:B------:R-:W3:Y:S04]  /*04b0*/  LDG.E R17, desc[UR14][R6.64] ;  /* 0x0000000e06117981 */ /* 0x000ee8000c1e1900 */
[----:B------:R-:W3:Y:S04]  /*04c0*/  LDG.E R18, desc[UR14][R8.64] ;  /* 0x0000000e08127981 */ /* 0x000ee8000c1e1900 */
[----:B------:R4:W-:Y:S04]  /*04d0*/  STG.E desc[UR14][R2.64], R27 ;  /* 0x0000001b02007986 */ /* 0x0009e8000c10190e */
[----:B------:R-:W5:Y:S04]  /*04e0*/  LDG.E R24, desc[UR14][R6.64+0x8] ;  /* 0x0000080e06187981 */ /* 0x000f68000c1e1900 */
[----:B-1----:R-:W5:Y:S01]  /*04f0*/  LDG.E R23, desc[UR14][R4.64+0x8] ;  /* 0x0000080e04177981 */ /* 0x002f62000c1e1900 */
[----:B------:R-:W-:-:S03]  /*0500*/  IMAD R22, R13, R22, R10 ;  /* 0x000000160d167224 */ /* 0x000fc600078e020a */
[----:B------:R-:W4:Y:S01]  /*0510*/  LDG.E R10, desc[UR14][R6.64+0x4] ;  /* 0x0000040e060a7981 */ /* 0x000f22000c1e1900 */
[----:B-----5:R-:W-:-:S03]  /*0520*/  IMAD R29, R24, R23, R27 ;  /* 0x00000017181d7224 */ /* 0x020fc600078e021b */
[----:B------:R-:W4:Y:S04]  /*0530*/  LDG.E R23, desc[UR14][R8.64+0x4] ;  /* 0x0000040e08177981 */ /* 0x000f28000c1e1900 */
[----:B------:R1:W-:Y:S04]  /*0540*/  STG.E desc[UR14][R2.64], R29 ;  /* 0x0000001d02007986 */ /* 0x0003e8000c10190e */
[----:B------:R-:W5:Y:S04]  /*0550*/  LDG.E R24, desc[UR14][R6.64+0xc] ;  /* 0x00000c0e06187981 */ /* 0x000f68000c1e1900 */
[----:B------:R-:W5:Y:S01]  /*0560*/  LDG.E R13, desc[UR14][R4.64+0xc] ;  /* 0x00000c0e040d7981 */ /* 0x000f62000c1e1900 */
[----:B------:R-:W-:-:S04]  /*0570*/  UIADD3 UR13, UPT, UPT, UR13, 0x8, URZ ;  /* 0x000000080d0d7890 */ /* 0x000fc8000fffe0ff */
[----:B------:R-:W-:Y:S01]  /*0580*/  UISETP.NE.AND UP1, UPT, UR13, URZ, UPT ;  /* 0x000000ff0d00728c */ /* 0x000fe2000bf25270 */
[----:B-----5:R-:W-:Y:S02]  /*0590*/  IMAD R13, R24, R13, R29 ;  /* 0x0000000d180d7224 */ /* 0x020fe400078e021d */
[----:B------:R-:W-:Y:S02]  /*05a0*/  IMAD R24, R20, R21, R22 ;  /* 0x0000001514187224 */ /* 0x000fe400078e0216 */
[----:B------:R-:W5:Y:S04]  /*05b0*/  LDG.E R21, desc[UR14][R6.64+0x8] ;  /* 0x0000080e06157981 */ /* 0x000f68000c1e1900 */
[----:B------:R-:W5:Y:S04]  /*05c0*/  LDG.E R20, desc[UR14][R8.64+0x8] ;  /* 0x0000080e08147981 */ /* 0x000f68000c1e1900 */
[----:B------:R1:W-:Y:S04]  /*05d0*/  STG.E desc[UR14][R2.64], R13 ;  /* 0x0000000d02007986 */ /* 0x0003e8000c10190e */
[----:B------:R-:W5:Y:S04]  /*05e0*/  LDG.E R22, desc[UR14][R6.64+0xc] ;  /* 0x00000c0e06167981 */ /* 0x000f68000c1e1900 */
[----:B0-----:R-:W5:Y:S01]  /*05f0*/  LDG.E R25, desc[UR14][R8.64+0xc] ;  /* 0x00000c0e08197981 */ /* 0x001f62000c1e1900 */
[----:B------:R-:W-:-:S04]  /*0600*/  IMAD R14, R14, R15, R24 ;  /* 0x0000000f0e0e7224 */ /* 0x000fc800078e0218 */
[----:B--2---:R-:W-:-:S04]  /*0610*/  IMAD R14, R19, R16, R14 ;  /* 0x00000010130e7224 */ /* 0x004fc800078e020e */
[----:B---3--:R-:W-:-:S04]  /*0620*/  IMAD R14, R17, R18, R14 ;  /* 0x00000012110e7224 */ /* 0x008fc800078e020e */
[----:B----4-:R-:W-:Y:S01]  /*0630*/  IMAD R10, R10, R23, R14 ;  /* 0x000000170a0a7224 */ /* 0x010fe200078e020e */
[----:B------:R-:W-:Y:S02]  /*0640*/  IADD3 R4, P0, PT, R4, 0x20, RZ ;  /* 0x0000002004047810 */ /* 0x000fe40007f1e0ff */
[----:B------:R-:W-:Y:S02]  /*0650*/  IADD3 R14, P1, PT, R8, 0x20, RZ ;  /* 0x00000020080e7810 */ /* 0x000fe40007f3e0ff */
[----:B------:R-:W-:Y:S02]  /*0660*/  IADD3.X R5, PT, PT, RZ, R5, RZ, P0, !PT ;  /* 0x00000005ff057210 */ /* 0x000fe400007fe4ff */
[----:B------:R-:W-:Y:S02]  /*0670*/  IADD3.X R17, PT, PT, RZ, R9, RZ, P1, !PT ;  /* 0x00000009ff117210 */ /* 0x000fe40000ffe4ff */
[----:B------:R-:W-:Y:S01]  /*0680*/  IADD3 R12, PT, PT, R12, 0x8, RZ ;  /* 0x000000080c0c7810 */ /* 0x000fe20007ffe0ff */
[----:B-----5:R-:W-:-:S04]  /*0690*/  IMAD R10, R21, R20, R10 ;  /* 0x00000014150a7224 */ /* 0x020fc800078e020a */
[----:B------:R-:W-:Y:S01]  /*06a0*/  IMAD R10, R22, R25, R10 ;  /* 0x00000019160a7224 */ /* 0x000fe200078e020a */
[----:B-1----:R-:W-:Y:S06]  /*06b0*/  BRA.U UP1, `(.L_x_55) ;  /* 0xfffffff901ec7547 */ /* 0x002fec000b83ffff */
.L_x_54:
[----:B------:R-:W-:Y:S05]  /*06c0*/  BRA.U !UP0, `(.L_x_53) ;  /* 0x0000000508487547 */ /* 0x000fea000b800000 */
[----:B------:R-:W-:Y:S02]  /*06d0*/  UISETP.GE.U32.AND UP0, UPT, UR11, 0x4, UPT ;  /* 0x000000040b00788c */ /* 0x000fe4000bf06070 */
[----:B------:R-:W-:-:S04]  /*06e0*/  ULOP3.LUT UR5, UR10, 0x3, URZ, 0xc0, !UPT ;  /* 0x000000030a057892 */ /* 0x000fc8000f8ec0ff */
[----:B------:R-:W-:-:S03]  /*06f0*/  UISETP.NE.AND UP1, UPT, UR5, URZ, UPT ;  /* 0x000000ff0500728c */ /* 0x000fc6000bf25270 */
[----:B------:R-:W-:Y:S08]  /*0700*/  BRA.U !UP0, `(.L_x_56) ;  /* 0x0000000108907547 */ /* 0x000ff0000b800000 */
[----:B------:R-:W1:Y:S01]  /*0710*/  LDC.64 R4, c[0x0][0x380] ;  /* 0x0000e000ff047b82 */ /* 0x000e620000000a00 */
[----:B------:R-:W-:-:S07]  /*0720*/  IADD3 R9, PT, PT, R11, R0, RZ ;  /* 0x000000000b097210 */ /* 0x000fce0007ffe0ff */
[----:B------:R-:W2:Y:S01]  /*0730*/  LDC.64 R6, c[0x0][0x3a0] ;  /* 0x0000e800ff067b82 */ /* 0x000ea20000000a00 */
[----:B-1----:R-:W-:-:S05]  /*0740*/  IMAD.WIDE R4, R9, 0x4, R4 ;  /* 0x0000000409047825 */ /* 0x002fca00078e0204 */
[----:B------:R-:W3:Y:S01]  /*0750*/  LDG.E R8, desc[UR14][R4.64] ;  /* 0x0000000e04087981 */ /* 0x000ee2000c1e1900 */
[----:B--2---:R-:W-:-:S05]  /*0760*/  IMAD.WIDE.U32 R6, R0, 0x4, R6 ;  /* 0x0000000400067825 */ /* 0x004fca00078e0006 */
[----:B------:R-:W3:Y:S02]  /*0770*/  LDG.E R9, desc[UR14][R6.64] ;  /* 0x0000000e06097981 */ /* 0x000ee4000c1e1900 */
[----:B---3--:R-:W-:Y:S02]  /*0780*/  IMAD R13, R8, R9, R13 ;  /* 0x00000009080d7224 */ /* 0x008fe400078e020d */
[----:B------:R-:W1:Y:S03]  /*0790*/  LDC.64 R8, c[0x0][0x398] ;  /* 0x0000e600ff087b82 */ /* 0x000e660000000a00 */
[----:B------:R2:W-:Y:S04]  /*07a0*/  STG.E desc[UR14][R2.64], R13 ;  /* 0x0000000d02007986 */ /* 0x0005e8000c10190e */
[----:B------:R-:W3:Y:S04]  /*07b0*/  LDG.E R12, desc[UR14][R4.64+0x4] ;  /* 0x0000040e040c7981 */ /* 0x000ee8000c1e1900 */
[----:B------:R-:W3:Y:S04]  /*07c0*/  LDG.E R14, desc[UR14][R6.64+0x4] ;  /* 0x0000040e060e7981 */ /* 0x000ee8000c1e1900 */
[----:B------:R-:W4:Y:S01]  /*07d0*/  LDG.E R15, desc[UR14][R4.64] ;  /* 0x0000000e040f7981 */ /* 0x000f22000c1e1900 */
[----:B-1----:R-:W-:-:S04]  /*07e0*/  IMAD.WIDE.U32 R8, R0, 0x4, R8 ;  /* 0x0000000400087825 */ /* 0x002fc800078e0008 */
[----:B---3--:R-:W-:Y:S02]  /*07f0*/  IMAD R17, R12, R14, R13 ;  /* 0x0000000e0c117224 */ /* 0x008fe400078e020d */
[----:B------:R-:W4:Y:S04]  /*0800*/  LDG.E R12, desc[UR14][R8.64] ;  /* 0x0000000e080c7981 */ /* 0x000f28000c1e1900 */
[----:B------:R1:W-:Y:S04]  /*0810*/  STG.E desc[UR14][R2.64], R17 ;  /* 0x0000001102007986 */ /* 0x0003e8000c10190e */
[----:B------:R-:W3:Y:S04]  /*0820*/  LDG.E R14, desc[UR14][R4.64+0x8] ;  /* 0x0000080e040e7981 */ /* 0x000ee8000c1e1900 */
[----:B------:R-:W3:Y:S04]  /*0830*/  LDG.E R16, desc[UR14][R6.64+0x8] ;  /* 0x0000080e06107981 */ /* 0x000ee8000c1e1900 */
[----:B------:R-:W5:Y:S01]  /*0840*/  LDG.E R19, desc[UR14][R4.64+0x4] ;  /* 0x0000040e04137981 */ /* 0x000f62000c1e1900 */
[----:B---3--:R-:W-:-:S03]  /*0850*/  IMAD R21, R14, R16, R17 ;  /* 0x000000100e157224 */ /* 0x008fc600078e0211 */
[----:B------:R-:W5:Y:S04]  /*0860*/  LDG.E R14, desc[UR14][R8.64+0x4] ;  /* 0x0000040e080e7981 */ /* 0x000f68000c1e1900 */
[----:B------:R3:W-:Y:S04]  /*0870*/  STG.E desc[UR14][R2.64], R21 ;  /* 0x0000001502007986 */ /* 0x0007e8000c10190e */
[----:B--2---:R-:W2:Y:S04]  /*0880*/  LDG.E R13, desc[UR14][R6.64+0xc] ;  /* 0x00000c0e060d7981 */ /* 0x004ea8000c1e1900 */
[----:B------:R-:W2:Y:S04]  /*0890*/  LDG.E R16, desc[UR14][R4.64+0xc] ;  /* 0x00000c0e04107981 */ /* 0x000ea8000c1e1900 */
[----:B------:R-:W3:Y:S01]  /*08a0*/  LDG.E R23, desc[UR14][R4.64+0x8] ;  /* 0x0000080e04177981 */ /* 0x000ee2000c1e1900 */
[----:B----4-:R-:W-:-:S02]  /*08b0*/  IMAD R12, R15, R12, R10 ;  /* 0x0000000c0f0c7224 */ /* 0x010fc400078e020a */
[----:B--2---:R-:W-:Y:S02]  /*08c0*/  IMAD R13, R16, R13, R21 ;  /* 0x0000000d100d7224 */ /* 0x004fe400078e0215 */
[----:B------:R-:W3:Y:S04]  /*08d0*/  LDG.E R16, desc[UR14][R8.64+0x8] ;  /* 0x0000080e08107981 */ /* 0x000ee8000c1e1900 */
[----:B------:R2:W-:Y:S04]  /*08e0*/  STG.E desc[UR14][R2.64], R13 ;  /* 0x0000000d02007986 */ /* 0x0005e8000c10190e */
[----:B-1----:R-:W4:Y:S04]  /*08f0*/  LDG.E R17, desc[UR14][R4.64+0xc] ;  /* 0x00000c0e04117981 */ /* 0x002f28000c1e1900 */
[----:B------:R-:W4:Y:S01]  /*0900*/  LDG.E R18, desc[UR14][R8.64+0xc] ;  /* 0x00000c0e08127981 */ /* 0x000f22000c1e1900 */
[----:B-----5:R-:W-:Y:S01]  /*0910*/  IMAD R12, R19, R14, R12 ;  /* 0x0000000e130c7224 */ /* 0x020fe200078e020c */
[----:B------:R-:W-:-:S03]  /*0920*/  IADD3 R0, PT, PT, R0, 0x4, RZ ;  /* 0x0000000400007810 */ /* 0x000fc60007ffe0ff */
[----:B---3--:R-:W-:-:S04]  /*0930*/  IMAD R12, R23, R16, R12 ;  /* 0x00000010170c7224 */ /* 0x008fc800078e020c */
[----:B--2-4-:R-:W-:-:S07]  /*0940*/  IMAD R10, R17, R18, R12 ;  /* 0x00000012110a7224 */ /* 0x014fce00078e020c */
.L_x_56:
[----:B------:R-:W-:Y:S05]  /*0950*/  BRA.U !UP1, `(.L_x_53) ;  /* 0x0000000109a47547 */ /* 0x000fea000b800000 */
[----:B------:R-:W-:Y:S02]  /*0960*/  UISETP.NE.AND UP0, UPT, UR5, 0x1, UPT ;  /* 0x000000010500788c */ /* 0x000fe4000bf05270 */
[----:B------:R-:W-:-:S04]  /*0970*/  ULOP3.LUT UR4, UR10, 0x1, URZ, 0xc0, !UPT ;  /* 0x000000010a047892 */ /* 0x000fc8000f8ec0ff */
[----:B------:R-:W-:-:S03]  /*0980*/  UISETP.NE.U32.AND UP1, UPT, UR4, 0x1, UPT ;  /* 0x000000010400788c */ /* 0x000fc6000bf25070 */
        /* <DEDUP_REMOVED lines=19> */
[----:B------:R-:W3:Y:S01]  /*0ac0*/  LDG.E R14, desc[UR14][R8.64+0x4] ;  /* 0x0000040e080e7981 */ /* 0x000ee2000c1e1900 */
[----:B------:R-:W-:Y:S01]  /*0ad0*/  IADD3 R0, PT, PT, R0, 0x2, RZ ;  /* 0x0000000200007810 */ /* 0x000fe20007ffe0ff */
[----:B----4-:R-:W-:-:S04]  /*0ae0*/  IMAD R10, R17, R12, R10 ;  /* 0x0000000c110a7224 */ /* 0x010fc800078e020a */
[----:B--23--:R-:W-:-:S07]  /*0af0*/  IMAD R10, R19, R14, R10 ;  /* 0x0000000e130a7224 */ /* 0x00cfce00078e020a */
.L_x_57:
[----:B------:R-:W-:Y:S05]  /*0b00*/  BRA.U UP1, `(.L_x_53) ;  /* 0x0000000101387547 */ /* 0x000fea000b800000 */
[----:B------:R-:W1:Y:S01]  /*0b10*/  LDC.64 R6, c[0x0][0x3a0] ;  /* 0x0000e800ff067b82 */ /* 0x000e620000000a00 */
[----:B------:R-:W-:-:S07]  /*0b20*/  IADD3 R11, PT, PT, R11, R0, RZ ;  /* 0x000000000b0b7210 */ /* 0x000fce0007ffe0ff */
[----:B------:R-:W2:Y:S08]  /*0b30*/  LDC.64 R4, c[0x0][0x380] ;  /* 0x0000e000ff047b82 */ /* 0x000eb00000000a00 */
[----:B------:R-:W3:Y:S01]  /*0b40*/  LDC.64 R8, c[0x0][0x398] ;  /* 0x0000e600ff087b82 */ /* 0x000ee20000000a00 */
[----:B-1----:R-:W-:-:S06]  /*0b50*/  IMAD.WIDE.U32 R6, R0, 0x4, R6 ;  /* 0x0000000400067825 */ /* 0x002fcc00078e0006 */
[----:B------:R-:W4:Y:S01]  /*0b60*/  LDG.E R6, desc[UR14][R6.64] ;  /* 0x0000000e06067981 */ /* 0x000f22000c1e1900 */
[----:B--2---:R-:W-:-:S05]  /*0b70*/  IMAD.WIDE R4, R11, 0x4, R4 ;  /* 0x000000040b047825 */ /* 0x004fca00078e0204 */
[----:B------:R-:W4:Y:S01]  /*0b80*/  LDG.E R12, desc[UR14][R4.64] ;  /* 0x0000000e040c7981 */ /* 0x000f22000c1e1900 */
[----:B---3--:R-:W-:-:S04]  /*0b90*/  IMAD.WIDE.U32 R8, R0, 0x4, R8 ;  /* 0x0000000400087825 */ /* 0x008fc800078e0008 */
[----:B----4-:R-:W-:-:S05]  /*0ba0*/  IMAD R13, R12, R6, R13 ;  /* 0x000000060c0d7224 */ /* 0x010fca00078e020d */
[----:B------:R1:W-:Y:S04]  /*0bb0*/  STG.E desc[UR14][R2.64], R13 ;  /* 0x0000000d02007986 */ /* 0x0003e8000c10190e */
[----:B------:R-:W2:Y:S04]  /*0bc0*/  LDG.E R11, desc[UR14][R4.64] ;  /* 0x0000000e040b7981 */ /* 0x000ea8000c1e1900 */
[----:B------:R-:W2:Y:S02]  /*0bd0*/  LDG.E R8, desc[UR14][R8.64] ;  /* 0x0000000e08087981 */ /* 0x000ea4000c1e1900 */
[----:B-12---:R-:W-:-:S07]  /*0be0*/  IMAD R10, R11, R8, R10 ;  /* 0x000000080b0a7224 */ /* 0x006fce00078e020a */
.L_x_53:
[----:B------:R-:W1:Y:S02]  /*0bf0*/  LDCU UR4, c[0x0][0x394] ;  /* 0x00007280ff0477ac */ /* 0x000e640008000800 */
[----:B-1----:R-:W-:-:S13]  /*0c00*/  ISETP.GT.AND P0, PT, R10, UR4, PT ;  /* 0x000000040a007c0c */ /* 0x002fda000bf04270 */
[----:B------:R-:W-:Y:S05]  /*0c10*/  @!P0 EXIT ;  /* 0x000000000000894d */ /* 0x000fea0003800000 */
[----:B------:R-:W-:Y:S01]  /*0c20*/  STG.E desc[UR14][R2.64], RZ ;  /* 0x000000ff02007986 */ /* 0x000fe2000c10190e */
[----:B------:R-:W-:Y:S05]  /*0c30*/  EXIT ;  /* 0x000000000000794d */ /* 0x000fea0003800000 */
.L_x_58:
        /* <DEDUP_REMOVED lines=12> */
.L_x_75:


//--------------------- .text._Z4initPiiP17curandStateXORWOW --------------------------
	.section	.text._Z4initPiiP17curandStateXORWOW,"ax",@progbits
	.align	128
        .global         _Z4initPiiP17curandStateXORWOW
        .type           _Z4initPiiP17curandStateXORWOW,@function
        .size           _Z4initPiiP17curandStateXORWOW,(.L_x_76 - _Z4initPiiP17curandStateXORWOW)
        .other          _Z4initPiiP17curandStateXORWOW,@"STO_CUDA_ENTRY STV_DEFAULT"
_Z4initPiiP17curandStateXORWOW:
.text._Z4initPiiP17curandStateXORWOW:
[----:B------:R-:W-:Y:S08]  /*0000*/  LDC R1, c[0x0][0x37c] ;  /* 0x0000df00ff017b82 */ /* 0x000ff00000000800 */
[----:B------:R-:W0:Y:S02]  /*0010*/  LDC R8, c[0x0][0x388] ;  /* 0x0000e200ff087b82 */ /* 0x000e240000000800 */
[----:B0-----:R-:W-:-:S13]  /*0020*/  ISETP.GE.AND P0, PT, R8, 0x1, PT ;  /* 0x000000010800780c */ /* 0x001fda0003f06270 */
[----:B------:R-:W-:Y:S05]  /*0030*/  @!P0 EXIT ;  /* 0x000000000000894d */ /* 0x000fea0003800000 */
[----:B------:R-:W0:Y:S01]  /*0040*/  S2R R9, SR_TID.X ;  /* 0x0000000000097919 */ /* 0x000e220000002100 */
[----:B------:R-:W0:Y:S01]  /*0050*/  S2UR UR4, SR_CTAID.X ;  /* 0x00000000000479c3 */ /* 0x000e220000002500 */
[----:B------:R-:W1:Y:S07]  /*0060*/  LDCU.64 UR6, c[0x0][0x358] ;  /* 0x00006b00ff0677ac */ /* 0x000e6e0008000a00 */
[----:B------:R-:W0:Y:S08]  /*0070*/  LDC R0, c[0x0][0x360] ;  /* 0x0000d800ff007b82 */ /* 0x000e300000000800 */
[----:B------:R-:W2:Y:S01]  /*0080*/  LDC.64 R12, c[0x0][0x390] ;  /* 0x0000e400ff0c7b82 */ /* 0x000ea20000000a00 */
[----:B------:R-:W-:-:S02]  /*0090*/  ISETP.GE.U32.AND P0, PT, R8, 0x4, PT ;  /* 0x000000040800780c */ /* 0x000fc40003f06070 */
[----:B------:R-:W-:Y:S01]  /*00a0*/  LOP3.LUT R10, R8, 0x3, RZ, 0xc0, !PT ;  /* 0x00000003080a7812 */ /* 0x000fe200078ec0ff */
[----:B0-----:R-:W-:-:S04]  /*00b0*/  IMAD R9, R0, UR4, R9 ;  /* 0x0000000400097c24 */ /* 0x001fc8000f8e0209 */
[----:B--2---:R-:W-:-:S05]  /*00c0*/  IMAD.WIDE R12, R9, 0x30, R12 ;  /* 0x00000030090c7825 */ /* 0x004fca00078e020c */
[----:B-1----:R0:W5:Y:S01]  /*00d0*/  LDG.E.64 R6, desc[UR6][R12.64] ;  /* 0x000000060c067981 */ /* 0x002162000c1e1b00 */
[----:B------:R-:W-:-:S03]  /*00e0*/  IMAD.MOV.U32 R0, RZ, RZ, RZ ;  /* 0x000000ffff007224 */ /* 0x000fc600078e00ff */
[----:B------:R0:W5:Y:S01]  /*00f0*/  LDG.E.64 R4, desc[UR6][R12.64+0x8] ;  /* 0x000008060c047981 */ /* 0x000162000c1e1b00 */
[----:B------:R-:W-:-:S03]  /*0100*/  IMAD R9, R9, R8, RZ ;  /* 0x0000000809097224 */ /* 0x000fc600078e02ff */
[----:B------:R0:W5:Y:S01]  /*0110*/  LDG.E.64 R2, desc[UR6][R12.64+0x10] ;  /* 0x000010060c027981 */ /* 0x000162000c1e1b00 */
[----:B------:R-:W-:Y:S05]  /*0120*/  @!P0 BRA `(.L_x_59) ;  /* 0x00000004002c8947 */ /* 0x000fea0003800000 */
[----:B------:R-:W1:Y:S01]  /*0130*/  LDCU.64 UR4, c[0x0][0x380] ;  /* 0x00007000ff0477ac */ /* 0x000e620008000a00 */
[----:B------:R-:W-:Y:S01]  /*0140*/  LOP3.LUT R0, R8, 0x7ffffffc, RZ, 0xc0, !PT ;  /* 0x7ffffffc08007812 */ /* 0x000fe200078ec0ff */
[----:B0----5:R-:W-:Y:S02]  /*0150*/  IMAD.MOV.U32 R13, RZ, RZ, R2 ;  /* 0x000000ffff0d7224 */ /* 0x021fe400078e0002 */
[----:B------:R-:W-:Y:S01]  /*0160*/  VIADD R6, R6, 0xb0f8a ;  /* 0x000b0f8a06067836 */ /* 0x000fe20000000000 */
[----:B------:R-:W-:Y:S01]  /*0170*/  IADD3 R11, PT, PT, -R0, RZ, RZ ;  /* 0x000000ff000b7210 */ /* 0x000fe20007ffe1ff */
[----:B------:R-:W-:Y:S01]  /*0180*/  IMAD.MOV.U32 R2, RZ, RZ, R9 ;  /* 0x000000ffff027224 */ /* 0x000fe200078e0009 */
[----:B-1----:R-:W-:-:S04]  /*0190*/  UIADD3 UR4, UP0, UPT, UR4, 0x8, URZ ;  /* 0x0000000804047890 */ /* 0x002fc8000ff1e0ff */
[----:B------:R-:W-:-:S12]  /*01a0*/  UIADD3.X UR5, UPT, UPT, URZ, UR5, URZ, UP0, !UPT ;  /* 0x00000005ff057290 */ /* 0x000fd800087fe4ff */
.L_x_60:
[----:B------:R-:W-:Y:S01]  /*01b0*/  SHF.R.U32.HI R12, RZ, 0x2, R7 ;  /* 0x00000002ff0c7819 */ /* 0x000fe20000011607 */
[----:B0-----:R-:W-:Y:S01]  /*01c0*/  IMAD.SHL.U32 R14, R3, 0x10, RZ ;  /* 0x00000010030e7824 */ /* 0x001fe200078e00ff */
[----:B------:R-:W-:Y:S01]  /*01d0*/  SHF.R.U32.HI R15, RZ, 0x2, R4 ;  /* 0x00000002ff0f7819 */ /* 0x000fe20000011604 */
[----:B------:R-:W-:Y:S01]  /*01e0*/  VIADD R11, R11, 0x4 ;  /* 0x000000040b0b7836 */ /* 0x000fe20000000000 */
[----:B------:R-:W-:Y:S02]  /*01f0*/  LOP3.LUT R12, R12, R7, RZ, 0x3c, !PT ;  /* 0x000000070c0c7212 */ /* 0x000fe400078e3cff */
[----:B------:R-:W-:Y:S02]  /*0200*/  LOP3.LUT R15, R15, R4, RZ, 0x3c, !PT ;  /* 0x000000040f0f7212 */ /* 0x000fe400078e3cff */
[----:B------:R-:W-:Y:S01]  /*0210*/  SHF.R.U32.HI R18, RZ, 0x2, R13 ;  /* 0x00000002ff127819 */ /* 0x000fe2000001160d */
[----:B------:R-:W-:Y:S01]  /*0220*/  IMAD.SHL.U32 R7, R12, 0x2, RZ ;  /* 0x000000020c077824 */ /* 0x000fe200078e00ff */
[----:B------:R-:W-:-:S02]  /*0230*/  ISETP.NE.AND P0, PT, R11, RZ, PT ;  /* 0x000000ff0b00720c */ /* 0x000fc40003f05270 */
[----:B------:R-:W-:Y:S02]  /*0240*/  LOP3.LUT R18, R18, R13, RZ, 0x3c, !PT ;  /* 0x0000000d12127212 */ /* 0x000fe400078e3cff */
[----:B------:R-:W-:Y:S02]  /*0250*/  LOP3.LUT R7, R3, R14, R7, 0x96, !PT ;  /* 0x0000000e03077212 */ /* 0x000fe400078e9607 */
[----:B------:R-:W-:Y:S02]  /*0260*/  SHF.R.U32.HI R14, RZ, 0x2, R5 ;  /* 0x00000002ff0e7819 */ /* 0x000fe40000011605 */
[----:B------:R-:W-:Y:S01]  /*0270*/  LOP3.LUT R4, R7, R12, RZ, 0x3c, !PT ;  /* 0x0000000c07047212 */ /* 0x000fe200078e3cff */
[----:B------:R-:W-:Y:S01]  /*0280*/  IMAD.SHL.U32 R12, R15, 0x2, RZ ;  /* 0x000000020f0c7824 */ /* 0x000fe200078e00ff */
[----:B------:R-:W-:-:S03]  /*0290*/  LOP3.LUT R14, R14, R5, RZ, 0x3c, !PT ;  /* 0x000000050e0e7212 */ /* 0x000fc600078e3cff */
[----:B------:R-:W-:-:S05]  /*02a0*/  IMAD.SHL.U32 R7, R4, 0x10, RZ ;  /* 0x0000001004077824 */ /* 0x000fca00078e00ff */
[----:B------:R-:W-:Y:S02]  /*02b0*/  LOP3.LUT R12, R4, R7, R12, 0x96, !PT ;  /* 0x00000007040c7212 */ /* 0x000fe400078e960c */
[----:B------:R-:W-:Y:S02]  /*02c0*/  IADD3 R7, PT, PT, R6, -0x587c5, R4 ;  /* 0xfffa783b06077810 */ /* 0x000fe40007ffe004 */
[----:B------:R-:W-:Y:S01]  /*02d0*/  LOP3.LUT R5, R12, R15, RZ, 0x3c, !PT ;  /* 0x0000000f0c057212 */ /* 0x000fe200078e3cff */
[----:B------:R-:W-:Y:S02]  /*02e0*/  IMAD.SHL.U32 R15, R14, 0x2, RZ ;  /* 0x000000020e0f7824 */ /* 0x000fe400078e00ff */
[----:B------:R-:W-:Y:S01]  /*02f0*/  HFMA2 R12, -RZ, RZ, 0.1171875, 0 ;  /* 0x2f800000ff0c7431 */ /* 0x000fe200000001ff */
[----:B------:R-:W-:Y:S01]  /*0300*/  I2FP.F32.U32 R7, R7 ;  /* 0x0000000700077245 */ /* 0x000fe20000201000 */
[----:B------:R-:W-:-:S05]  /*0310*/  IMAD.SHL.U32 R16, R5, 0x10, RZ ;  /* 0x0000001005107824 */ /* 0x000fca00078e00ff */
[C---:B------:R-:W-:Y:S01]  /*0320*/  LOP3.LUT R17, R5.reuse, R16, R15, 0x96, !PT ;  /* 0x0000001005117212 */ /* 0x040fe200078e960f */
[----:B------:R-:W-:Y:S02]  /*0330*/  IMAD.IADD R15, R5, 0x1, R6 ;  /* 0x00000001050f7824 */ /* 0x000fe400078e0206 */
[----:B------:R-:W-:Y:S01]  /*0340*/  FFMA R7, R7, R12, 1.1641532182693481445e-10 ;  /* 0x2f00000007077423 */ /* 0x000fe2000000000c */
[----:B------:R-:W-:Y:S02]  /*0350*/  LOP3.LUT R13, R17, R14, RZ, 0x3c, !PT ;  /* 0x0000000e110d7212 */ /* 0x000fe400078e3cff */
[----:B------:R-:W-:Y:S01]  /*0360*/  SHF.L.U32 R17, R18, 0x1, RZ ;  /* 0x0000000112117819 */ /* 0x000fe200000006ff */
[----:B------:R-:W-:Y:S01]  /*0370*/  FADD R14, R7, R7 ;  /* 0x00000007070e7221 */ /* 0x000fe20000000000 */
[----:B------:R-:W-:Y:S01]  /*0380*/  IMAD.MOV.U32 R7, RZ, RZ, R3 ;  /* 0x000000ffff077224 */ /* 0x000fe200078e0003 */
[----:B------:R-:W-:Y:S01]  /*0390*/  I2FP.F32.U32 R15, R15 ;  /* 0x0000000f000f7245 */ /* 0x000fe20000201000 */
[----:B------:R-:W-:-:S03]  /*03a0*/  IMAD.SHL.U32 R16, R13, 0x10, RZ ;  /* 0x000000100d107824 */ /* 0x000fc600078e00ff */
[----:B------:R-:W0:Y:S01]  /*03b0*/  FRND.CEIL R14, R14 ;  /* 0x0000000e000e7307 */ /* 0x000e220000209000 */
[----:B------:R-:W-:Y:S01]  /*03c0*/  FFMA R15, R15, R12, 1.1641532182693481445e-10 ;  /* 0x2f0000000f0f7423 */ /* 0x000fe2000000000c */
[----:B------:R-:W-:Y:S02]  /*03d0*/  LOP3.LUT R17, R13, R16, R17, 0x96, !PT ;  /* 0x000000100d117212 */ /* 0x000fe400078e9611 */
[C---:B------:R-:W-:Y:S01]  /*03e0*/  IADD3 R16, PT, PT, R6.reuse, 0x587c5, R13 ;  /* 0x000587c506107810 */ /* 0x040fe20007ffe00d */
[----:B------:R-:W-:Y:S01]  /*03f0*/  FADD R15, R15, R15 ;  /* 0x0000000f0f0f7221 */ /* 0x000fe20000000000 */
[----:B------:R-:W-:Y:S02]  /*0400*/  LOP3.LUT R3, R17, R18, RZ, 0x3c, !PT ;  /* 0x0000001211037212 */ /* 0x000fe400078e3cff */
[----:B------:R-:W-:Y:S02]  /*0410*/  I2FP.F32.U32 R17, R16 ;  /* 0x0000001000117245 */ /* 0x000fe40000201000 */
[C---:B------:R-:W-:Y:S01]  /*0420*/  IADD3 R16, PT, PT, R6.reuse, 0xb0f8a, R3 ;  /* 0x000b0f8a06107810 */ /* 0x040fe20007ffe003 */
[----:B------:R-:W1:Y:S01]  /*0430*/  FRND.CEIL R15, R15 ;  /* 0x0000000f000f7307 */ /* 0x000e620000209000 */
[----:B------:R-:W-:-:S02]  /*0440*/  VIADD R6, R6, 0x161f14 ;  /* 0x00161f1406067836 */ /* 0x000fc40000000000 */
[----:B------:R-:W-:Y:S01]  /*0450*/  FFMA R17, R17, R12, 1.1641532182693481445e-10 ;  /* 0x2f00000011117423 */ /* 0x000fe2000000000c */
[----:B------:R-:W-:-:S03]  /*0460*/  I2FP.F32.U32 R19, R16 ;  /* 0x0000001000137245 */ /* 0x000fc60000201000 */
[----:B------:R-:W-:Y:S02]  /*0470*/  FADD R18, R17, R17 ;  /* 0x0000001111127221 */ /* 0x000fe40000000000 */
[----:B------:R-:W-:Y:S01]  /*0480*/  FFMA R19, R19, R12, 1.1641532182693481445e-10 ;  /* 0x2f00000013137423 */ /* 0x000fe2000000000c */
[----:B0-----:R-:W-:Y:S01]  /*0490*/  FADD R12, R14, -1 ;  /* 0xbf8000000e0c7421 */ /* 0x001fe20000000000 */
[----:B------:R-:W-:Y:S02]  /*04a0*/  IMAD.U32 R14, RZ, RZ, UR4 ;  /* 0x00000004ff0e7e24 */ /* 0x000fe4000f8e00ff */
[----:B------:R-:W-:Y:S01]  /*04b0*/  FADD R22, R19, R19 ;  /* 0x0000001313167221 */ /* 0x000fe20000000000 */
[----:B------:R-:W0:Y:S01]  /*04c0*/  FRND.CEIL R18, R18 ;  /* 0x0000001200127307 */ /* 0x000e220000209000 */
[----:B-1----:R-:W-:Y:S01]  /*04d0*/  FADD R16, R15, -1 ;  /* 0xbf8000000f107421 */ /* 0x002fe20000000000 */
[----:B------:R-:W-:-:S06]  /*04e0*/  MOV R15, UR5 ;  /* 0x00000005000f7c02 */ /* 0x000fcc0008000f00 */
[----:B------:R-:W1:Y:S01]  /*04f0*/  FRND.CEIL R22, R22 ;  /* 0x0000001600167307 */ /* 0x000e620000209000 */
[----:B------:R-:W-:-:S04]  /*0500*/  IMAD.WIDE R14, R2, 0x4, R14 ;  /* 0x00000004020e7825 */ /* 0x000fc800078e020e */
[----:B------:R-:W-:Y:S02]  /*0510*/  VIADD R2, R2, 0x4 ;  /* 0x0000000402027836 */ /* 0x000fe40000000000 */
[----:B0-----:R-:W-:Y:S01]  /*0520*/  FADD R20, R18, -1 ;  /* 0xbf80000012147421 */ /* 0x001fe20000000000 */
[----:B------:R-:W0:Y:S01]  /*0530*/  F2I.TRUNC.NTZ R17, R12 ;  /* 0x0000000c00117305 */ /* 0x000e22000020f100 */
[----:B-1----:R-:W-:-:S07]  /*0540*/  FADD R23, R22, -1 ;  /* 0xbf80000016177421 */ /* 0x002fce0000000000 */
[----:B------:R-:W1:Y:S01]  /*0550*/  F2I.TRUNC.NTZ R19, R16 ;  /* 0x0000001000137305 */ /* 0x000e62000020f100 */
[----:B0-----:R0:W-:Y:S07]  /*0560*/  STG.E desc[UR6][R14.64+-0x8], R17 ;  /* 0xfffff8110e007986 */ /* 0x0011ee000c101906 */
[----:B------:R-:W2:Y:S01]  /*0570*/  F2I.TRUNC.NTZ R21, R20 ;  /* 0x0000001400157305 */ /* 0x000ea2000020f100 */
[----:B-1----:R0:W-:Y:S07]  /*0580*/  STG.E desc[UR6][R14.64+-0x4], R19 ;  /* 0xfffffc130e007986 */ /* 0x0021ee000c101906 */
[----:B------:R-:W1:Y:S01]  /*0590*/  F2I.TRUNC.NTZ R23, R23 ;  /* 0x0000001700177305 */ /* 0x000e62000020f100 */
[----:B--2---:R0:W-:Y:S04]  /*05a0*/  STG.E desc[UR6][R14.64], R21 ;  /* 0x000000150e007986 */ /* 0x0041e8000c101906 */
[----:B-1----:R0:W-:Y:S01]  /*05b0*/  STG.E desc[UR6][R14.64+0x4], R23 ;  /* 0x000004170e007986 */ /* 0x0021e2000c101906 */
[----:B------:R-:W-:Y:S05]  /*05c0*/  @P0 BRA `(.L_x_60) ;  /* 0xfffffff800f80947 */ /* 0x000fea000383ffff */
[----:B------:R-:W-:-:S07]  /*05d0*/  IADD3 R6, PT, PT, R6, -0xb0f8a, RZ ;  /* 0xfff4f07606067810 */ /* 0x000fce0007ffe0ff */
.L_x_59:
[----:B------:R-:W-:-:S13]  /*05e0*/  ISETP.NE.AND P0, PT, R10, RZ, PT ;  /* 0x000000ff0a00720c */ /* 0x000fda0003f05270 */
[----:B------:R-:W-:Y:S05]  /*05f0*/  @!P0 EXIT ;  /* 0x000000000000894d */ /* 0x000fea0003800000 */
[----:B------:R-:W-:Y:S02]  /*0600*/  ISETP.NE.AND P0, PT, R10, 0x1, PT ;  /* 0x000000010a00780c */ /* 0x000fe40003f05270 */
[----:B------:R-:W-:-:S04]  /*0610*/  LOP3.LUT R8, R8, 0x1, RZ, 0xc0, !PT ;  /* 0x0000000108087812 */ /* 0x000fc800078ec0ff */
[----:B------:R-:W-:-:S07]  /*0620*/  ISETP.NE.U32.AND P1, PT, R8, 0x1, PT ;  /* 0x000000010800780c */ /* 0x000fce0003f25070 */
[----:B------:R-:W-:Y:S06]  /*0630*/  @!P0 BRA `(.L_x_61) ;  /* 0x00000000008c8947 */ /* 0x000fec0003800000 */
[----:B-----5:R-:W-:Y:S01]  /*0640*/  SHF.R.U32.HI R2, RZ, 0x2, R7 ;  /* 0x00000002ff027819 */ /* 0x020fe20000011607 */
[----:B------:R-:W-:Y:S01]  /*0650*/  IMAD.SHL.U32 R8, R3, 0x10, RZ ;  /* 0x0000001003087824 */ /* 0x000fe200078e00ff */
[----:B------:R-:W-:Y:S02]  /*0660*/  SHF.R.U32.HI R11, RZ, 0x2, R4 ;  /* 0x00000002ff0b7819 */ /* 0x000fe40000011604 */
[----:B------:R-:W-:Y:S02]  /*0670*/  LOP3.LUT R2, R2, R7, RZ, 0x3c, !PT ;  /* 0x0000000702027212 */ /* 0x000fe400078e3cff */
[----:B------:R-:W-:-:S03]  /*0680*/  LOP3.LUT R11, R11, R4, RZ, 0x3c, !PT ;  /* 0x000000040b0b7212 */ /* 0x000fc600078e3cff */
[----:B------:R-:W-:-:S05]  /*0690*/  IMAD.SHL.U32 R7, R2, 0x2, RZ ;  /* 0x0000000202077824 */ /* 0x000fca00078e00ff */
[----:B------:R-:W-:Y:S01]  /*06a0*/  LOP3.LUT R7, R3, R8, R7, 0x96, !PT ;  /* 0x0000000803077212 */ /* 0x000fe200078e9607 */
[----:B------:R-:W-:-:S03]  /*06b0*/  IMAD.SHL.U32 R3, R11, 0x2, RZ ;  /* 0x000000020b037824 */ /* 0x000fc600078e00ff */
[----:B------:R-:W-:-:S04]  /*06c0*/  LOP3.LUT R7, R7, R2, RZ, 0x3c, !PT ;  /* 0x0000000207077212 */ /* 0x000fc800078e3cff */
[C---:B------:R-:W-:Y:S02]  /*06d0*/  SHF.L.U32 R4, R7.reuse, 0x4, RZ ;  /* 0x0000000407047819 */ /* 0x040fe400000006ff */
[C---:B------:R-:W-:Y:S01]  /*06e0*/  IADD3 R2, PT, PT, R6.reuse, 0x587c5, R7 ;  /* 0x000587c506027810 */ /* 0x040fe20007ffe007 */
[----:B------:R-:W-:Y:S01]  /*06f0*/  VIADD R6, R6, 0xb0f8a ;  /* 0x000b0f8a06067836 */ /* 0x000fe20000000000 */
[----:B------:R-:W-:Y:S01]  /*0700*/  LOP3.LUT R4, R7, R4, R3, 0x96, !PT ;  /* 0x0000000407047212 */ /* 0x000fe200078e9603 */
[----:B------:R-:W-:Y:S01]  /*0710*/  IMAD.MOV.U32 R7, RZ, RZ, 0x2f800000 ;  /* 0x2f800000ff077424 */ /* 0x000fe200078e00ff */
[----:B------:R-:W-:Y:S02]  /*0720*/  I2FP.F32.U32 R2, R2 ;  /* 0x0000000200027245 */ /* 0x000fe40000201000 */
[----:B------:R-:W-:Y:S02]  /*0730*/  LOP3.LUT R3, R4, R11, RZ, 0x3c, !PT ;  /* 0x0000000b04037212 */ /* 0x000fe400078e3cff */
[----:B------:R-:W1:Y:S01]  /*0740*/  LDC.64 R10, c[0x0][0x380] ;  /* 0x0000e000ff0a7b82 */ /* 0x000e620000000a00 */
[----:B------:R-:W-:-:S02]  /*0750*/  FFMA R2, R2, R7, 1.1641532182693481445e-10 ;  /* 0x2f00000002027423 */ /* 0x000fc40000000007 */
[----:B------:R-:W-:Y:S02]  /*0760*/  IMAD.IADD R4, R6, 0x1, R3 ;  /* 0x0000000106047824 */ /* 0x000fe400078e0203 */
[----:B------:R-:W-:-:S03]  /*0770*/  FADD R2, R2, R2 ;  /* 0x0000000202027221 */ /* 0x000fc60000000000 */
[----:B------:R-:W-:-:S03]  /*0780*/  I2FP.F32.U32 R4, R4 ;  /* 0x0000000400047245 */ /* 0x000fc60000201000 */
[----:B------:R-:W2:Y:S02]  /*0790*/  FRND.CEIL R2, R2 ;  /* 0x0000000200027307 */ /* 0x000ea40000209000 */
[----:B------:R-:W-:Y:S01]  /*07a0*/  FFMA R4, R4, R7, 1.1641532182693481445e-10 ;  /* 0x2f00000004047423 */ /* 0x000fe20000000007 */
[----:B------:R-:W-:Y:S01]  /*07b0*/  IADD3 R7, PT, PT, R9, R0, RZ ;  /* 0x0000000009077210 */ /* 0x000fe20007ffe0ff */
[----:B------:R-:W-:Y:S02]  /*07c0*/  VIADD R0, R0, 0x2 ;  /* 0x0000000200007836 */ /* 0x000fe40000000000 */
[----:B------:R-:W-:-:S06]  /*07d0*/  FADD R8, R4, R4 ;  /* 0x0000000404087221 */ /* 0x000fcc0000000000 */
[----:B------:R-:W3:Y:S01]  /*07e0*/  FRND.CEIL R8, R8 ;  /* 0x0000000800087307 */ /* 0x000ee20000209000 */
[----:B-1----:R-:W-:-:S04]  /*07f0*/  IMAD.WIDE R10, R7, 0x4, R10 ;  /* 0x00000004070a7825 */ /* 0x002fc800078e020a */
[----:B--2---:R-:W-:Y:S01]  /*0800*/  FADD R4, R2, -1 ;  /* 0xbf80000002047421 */ /* 0x004fe20000000000 */
[----:B------:R-:W-:-:S03]  /*0810*/  IMAD.MOV.U32 R7, RZ, RZ, R5 ;  /* 0x000000ffff077224 */ /* 0x000fc600078e0005 */
[----:B0-----:R-:W0:Y:S01]  /*0820*/  F2I.TRUNC.NTZ R13, R4 ;  /* 0x00000004000d7305 */ /* 0x001e22000020f100 */
[----:B---3--:R-:W-:-:S07]  /*0830*/  FADD R12, R8, -1 ;  /* 0xbf800000080c7421 */ /* 0x008fce0000000000 */
[----:B------:R-:W1:Y:S01]  /*0840*/  F2I.TRUNC.NTZ R15, R12 ;  /* 0x0000000c000f7305 */ /* 0x000e62000020f100 */
[----:B0-----:R2:W-:Y:S04]  /*0850*/  STG.E desc[UR6][R10.64], R13 ;  /* 0x0000000d0a007986 */ /* 0x0015e8000c101906 */
[----:B-1----:R2:W-:Y:S02]  /*0860*/  STG.E desc[UR6][R10.64+0x4], R15 ;  /* 0x0000040f0a007986 */ /* 0x0025e4000c101906 */
.L_x_61:
[----:B------:R-:W-:Y:S05]  /*0870*/  @P1 EXIT ;  /* 0x000000000000194d */ /* 0x000fea0003800000 */
[----:B-----5:R-:W-:Y:S01]  /*0880*/  SHF.R.U32.HI R2, RZ, 0x2, R7 ;  /* 0x00000002ff027819 */ /* 0x020fe20000011607 */
[----:B------:R-:W-:Y:S02]  /*0890*/  IMAD.SHL.U32 R4, R3, 0x10, RZ ;  /* 0x0000001003047824 */ /* 0x000fe400078e00ff */
[----:B------:R-:W-:Y:S01]  /*08a0*/  IMAD.IADD R9, R9, 0x1, R0 ;  /* 0x0000000109097824 */ /* 0x000fe200078e0200 */
[----:B------:R-:W-:-:S04]  /*08b0*/  LOP3.LUT R2, R2, R7, RZ, 0x3c, !PT ;  /* 0x0000000702027212 */ /* 0x000fc800078e3cff */
[----:B------:R-:W-:-:S04]  /*08c0*/  SHF.L.U32 R5, R2, 0x1, RZ ;  /* 0x0000000102057819 */ /* 0x000fc800000006ff */
[----:B------:R-:W-:-:S04]  /*08d0*/  LOP3.LUT R5, R3, R4, R5, 0x96, !PT ;  /* 0x0000000403057212 */ /* 0x000fc800078e9605 */
[----:B------:R-:W-:Y:S01]  /*08e0*/  LOP3.LUT R5, R5, R2, RZ, 0x3c, !PT ;  /* 0x0000000205057212 */ /* 0x000fe200078e3cff */
[----:B------:R-:W-:-:S03]  /*08f0*/  IMAD.MOV.U32 R2, RZ, RZ, 0x2f800000 ;  /* 0x2f800000ff027424 */ /* 0x000fc600078e00ff */
[----:B------:R-:W-:-:S04]  /*0900*/  IADD3 R5, PT, PT, R6, 0x587c5, R5 ;  /* 0x000587c506057810 */ /* 0x000fc80007ffe005 */
[----:B------:R-:W-:-:S05]  /*0910*/  I2FP.F32.U32 R5, R5 ;  /* 0x0000000500057245 */ /* 0x000fca0000201000 */
[----:B------:R-:W-:Y:S02]  /*0920*/  FFMA R5, R5, R2, 1.1641532182693481445e-10 ;  /* 0x2f00000005057423 */ /* 0x000fe40000000002 */
[----:B------:R-:W1:Y:S02]  /*0930*/  LDC.64 R2, c[0x0][0x380] ;  /* 0x0000e000ff027b82 */ /* 0x000e640000000a00 */
[----:B------:R-:W-:-:S06]  /*0940*/  FADD R5, R5, R5 ;  /* 0x0000000505057221 */ /* 0x000fcc0000000000 */
[----:B------:R-:W3:Y:S02]  /*0950*/  FRND.CEIL R5, R5 ;  /* 0x0000000500057307 */ /* 0x000ee40000209000 */
[----:B---3--:R-:W-:Y:S01]  /*0960*/  FADD R4, R5, -1 ;  /* 0xbf80000005047421 */ /* 0x008fe20000000000 */
[----:B-1----:R-:W-:-:S05]  /*0970*/  IMAD.WIDE R2, R9, 0x4, R2 ;  /* 0x0000000409027825 */ /* 0x002fca00078e0202 */
[----:B------:R-:W1:Y:S02]  /*0980*/  F2I.TRUNC.NTZ R7, R4 ;  /* 0x0000000400077305 */ /* 0x000e64000020f100 */
[----:B-1----:R-:W-:Y:S01]  /*0990*/  STG.E desc[UR6][R2.64], R7 ;  /* 0x0000000702007986 */ /* 0x002fe2000c101906 */
[----:B------:R-:W-:Y:S05]  /*09a0*/  EXIT ;  /* 0x000000000000794d */ /* 0x000fea0003800000 */
.L_x_62:
        /* <DEDUP_REMOVED lines=13> */
.L_x_76:


//--------------------- .text._Z11curand_initP17curandStateXORWOWj --------------------------
	.section	.text._Z11curand_initP17curandStateXORWOWj,"ax",@progbits
	.align	128
        .global         _Z11curand_initP17curandStateXORWOWj
        .type           _Z11curand_initP17curandStateXORWOWj,@function
        .size           _Z11curand_initP17curandStateXORWOWj,(.L_x_77 - _Z11curand_initP17curandStateXORWOWj)
        .other          _Z11curand_initP17curandStateXORWOWj,@"STO_CUDA_ENTRY STV_DEFAULT"
_Z11curand_initP17curandStateXORWOWj:
.text._Z11curand_initP17curandStateXORWOWj:
[----:B------:R-:W-:Y:S01]  /*0000*/  LDC R1, c[0x0][0x37c] ;  /* 0x0000df00ff017b82 */ /* 0x000fe20000000800 */
[----:B------:R-:W0:Y:S01]  /*0010*/  S2R R13, SR_CTAID.X ;  /* 0x00000000000d7919 */ /* 0x000e220000002500 */
[----:B------:R-:W0:Y:S06]  /*0020*/  LDCU UR4, c[0x0][0x360] ;  /* 0x00006c00ff0477ac */ /* 0x000e2c0008000800 */
[----:B------:R-:W1:Y:S01]  /*0030*/  LDC.64 R6, c[0x0][0x380] ;  /* 0x0000e000ff067b82 */ /* 0x000e620000000a00 */
[----:B------:R-:W-:Y:S01]  /*0040*/  IMAD.MOV.U32 R5, RZ, RZ, -0x75bd8fc ;  /* 0xf8a42704ff057424 */ /* 0x000fe200078e00ff */
[----:B------:R-:W0:Y:S01]  /*0050*/  S2R R0, SR_TID.X ;  /* 0x0000000000007919 */ /* 0x000e220000002100 */
[----:B------:R-:W2:Y:S01]  /*0060*/  LDCU UR5, c[0x0][0x388] ;  /* 0x00007100ff0577ac */ /* 0x000ea20008000800 */
[----:B------:R-:W-:Y:S01]  /*0070*/  IMAD.MOV.U32 R8, RZ, RZ, -0x23270784 ;  /* 0xdcd8f87cff087424 */ /* 0x000fe200078e00ff */
[----:B------:R-:W-:Y:S01]  /*0080*/  BSSY.RECONVERGENT B0, `(.L_x_63) ;  /* 0x00000e0000007945 */ /* 0x000fe20003800200 */
[----:B0-----:R-:W-:-:S04]  /*0090*/  IMAD R13, R13, UR4, R0 ;  /* 0x000000040d0d7c24 */ /* 0x001fc8000f8e0200 */
[C---:B--2---:R-:W-:Y:S01]  /*00a0*/  VIADD R0, R13.reuse, UR5 ;  /* 0x000000050d007c36 */ /* 0x044fe20008000000 */
[----:B------:R-:W0:Y:S01]  /*00b0*/  LDCU.64 UR4, c[0x0][0x358] ;  /* 0x00006b00ff0477ac */ /* 0x000e220008000a00 */
[C---:B-1----:R-:W-:Y:S01]  /*00c0*/  IMAD.WIDE R6, R13.reuse, 0x30, R6 ;  /* 0x000000300d067825 */ /* 0x042fe200078e0206 */
[----:B------:R-:W-:Y:S02]  /*00d0*/  ISETP.NE.AND P0, PT, R13, RZ, PT ;  /* 0x000000ff0d00720c */ /* 0x000fe40003f05270 */
[----:B------:R-:W-:-:S05]  /*00e0*/  LOP3.LUT R0, R0, 0xaad26b49, RZ, 0x3c, !PT ;  /* 0xaad26b4900007812 */ /* 0x000fca00078e3cff */
[----:B------:R-:W-:-:S04]  /*00f0*/  IMAD R0, R0, 0x4182bed5, RZ ;  /* 0x4182bed500007824 */ /* 0x000fc800078e02ff */
[C---:B------:R-:W-:Y:S01]  /*0100*/  VIADD R2, R0.reuse, 0xd9f6dc18 ;  /* 0xd9f6dc1800027836 */ /* 0x040fe20000000000 */
[C---:B------:R-:W-:Y:S01]  /*0110*/  LOP3.LUT R4, R0.reuse, 0x159a55e5, RZ, 0x3c, !PT ;  /* 0x159a55e500047812 */ /* 0x040fe200078e3cff */
[C---:B------:R-:W-:Y:S02]  /*0120*/  VIADD R3, R0.reuse, 0x75bcd15 ;  /* 0x075bcd1500037836 */ /* 0x040fe40000000000 */
[----:B------:R-:W-:Y:S02]  /*0130*/  VIADD R9, R0, 0x583f19 ;  /* 0x00583f1900097836 */ /* 0x000fe40000000000 */
[----:B0-----:R0:W-:Y:S04]  /*0140*/  STG.E.64 desc[UR4][R6.64+0x8], R4 ;  /* 0x0000080406007986 */ /* 0x0011e8000c101b04 */
[----:B------:R0:W-:Y:S04]  /*0150*/  STG.E.64 desc[UR4][R6.64], R2 ;  /* 0x0000000206007986 */ /* 0x0001e8000c101b04 */
[----:B------:R0:W-:Y:S01]  /*0160*/  STG.E.64 desc[UR4][R6.64+0x10], R8 ;  /* 0x0000100806007986 */ /* 0x0001e2000c101b04 */
[----:B------:R-:W-:Y:S05]  /*0170*/  @!P0 BRA `(.L_x_64) ;  /* 0x0000000c00408947 */ /* 0x000fea0003800000 */
[----:B------:R-:W-:Y:S01]  /*0180*/  SHF.R.S32.HI R0, RZ, 0x1f, R13 ;  /* 0x0000001fff007819 */ /* 0x000fe2000001140d */
[----:B------:R-:W-:-:S07]  /*0190*/  IMAD.MOV.U32 R12, RZ, RZ, RZ ;  /* 0x000000ffff0c7224 */ /* 0x000fce00078e00ff */
.L_x_70:
[----:B0-----:R-:W-:Y:S01]  /*01a0*/  LOP3.LUT R2, R13, 0x3, RZ, 0xc0, !PT ;  /* 0x000000030d027812 */ /* 0x001fe200078ec0ff */
[----:B------:R-:W-:Y:S03]  /*01b0*/  BSSY.RECONVERGENT B1, `(.L_x_65) ;  /* 0x00000c6000017945 */ /* 0x000fe60003800200 */
[----:B------:R-:W-:-:S04]  /*01c0*/  ISETP.NE.U32.AND P0, PT, R2, RZ, PT ;  /* 0x000000ff0200720c */ /* 0x000fc80003f05070 */
[----:B------:R-:W-:-:S13]  /*01d0*/  ISETP.NE.AND.EX P0, PT, RZ, RZ, PT, P0 ;  /* 0x000000ffff00720c */ /* 0x000fda0003f05300 */
[----:B------:R-:W-:Y:S05]  /*01e0*/  @!P0 BRA `(.L_x_66) ;  /* 0x0000000c00088947 */ /* 0x000fea0003800000 */
[----:B------:R-:W0:Y:S01]  /*01f0*/  LDC.64 R8, c[0x4][RZ] ;  /* 0x01000000ff087b82 */ /* 0x000e220000000a00 */
[----:B------:R-:W-:Y:S02]  /*0200*/  IMAD.MOV.U32 R14, RZ, RZ, RZ ;  /* 0x000000ffff0e7224 */ /* 0x000fe400078e00ff */
[----:B0-----:R-:W-:-:S07]  /*0210*/  IMAD.WIDE.U32 R8, R12, 0xc80, R8 ;  /* 0x00000c800c087825 */ /* 0x001fce00078e0008 */
.L_x_69:
[----:B0-----:R-:W-:Y:S01]  /*0220*/  IMAD.MOV.U32 R15, RZ, RZ, RZ ;  /* 0x000000ffff0f7224 */ /* 0x001fe200078e00ff */
[----:B------:R-:W-:Y:S01]  /*0230*/  CS2R R2, SRZ ;  /* 0x0000000000027805 */ /* 0x000fe2000001ff00 */
[----:B------:R-:W-:Y:S01]  /*0240*/  IMAD.MOV.U32 R17, RZ, RZ, RZ ;  /* 0x000000ffff117224 */ /* 0x000fe200078e00ff */
[----:B------:R-:W-:-:S07]  /*0250*/  CS2R R4, SRZ ;  /* 0x0000000000047805 */ /* 0x000fce000001ff00 */
.L_x_68:
[----:B------:R-:W-:-:S05]  /*0260*/  IMAD.WIDE.U32 R10, R17, 0x4, R6 ;  /* 0x00000004110a7825 */ /* 0x000fca00078e0006 */
[----:B------:R0:W5:Y:S01]  /*0270*/  LDG.E R16, desc[UR4][R10.64+0x4] ;  /* 0x000004040a107981 */ /* 0x000162000c1e1900 */
[----:B------:R-:W-:-:S07]  /*0280*/  IMAD.MOV.U32 R19, RZ, RZ, RZ ;  /* 0x000000ffff137224 */ /* 0x000fce00078e00ff */
.L_x_67:
[----:B-----5:R-:W-:Y:S01]  /*0290*/  SHF.R.U32.HI R24, RZ, R19, R16 ;  /* 0x00000013ff187219 */ /* 0x020fe20000011610 */
[----:B0-----:R-:W-:-:S03]  /*02a0*/  IMAD.SHL.U32 R10, R17, 0x20, RZ ;  /* 0x00000020110a7824 */ /* 0x001fc600078e00ff */
[----:B------:R-:W-:Y:S01]  /*02b0*/  LOP3.LUT R11, R24, 0x1, RZ, 0xc0, !PT ;  /* 0x00000001180b7812 */ /* 0x000fe200078ec0ff */
[----:B------:R-:W-:-:S03]  /*02c0*/  IMAD.IADD R10, R10, 0x1, R19 ;  /* 0x000000010a0a7824 */ /* 0x000fc600078e0213 */
[----:B------:R-:W-:Y:S01]  /*02d0*/  ISETP.NE.U32.AND P0, PT, R11, 0x1, PT ;  /* 0x000000010b00780c */ /* 0x000fe20003f05070 */
[----:B------:R-:W-:-:S03]  /*02e0*/  IMAD R11, R10, 0x5, RZ ;  /* 0x000000050a0b7824 */ /* 0x000fc600078e02ff */
[----:B------:R-:W-:Y:S01]  /*02f0*/  R2P PR, R24, 0x7e ;  /* 0x0000007e18007804 */ /* 0x000fe20000000000 */
[----:B------:R-:W-:-:S08]  /*0300*/  IMAD.WIDE.U32 R10, R11, 0x4, R8 ;  /* 0x000000040b0a7825 */ /* 0x000fd000078e0008 */
[----:B------:R-:W2:Y:S04]  /*0310*/  @!P0 LDG.E R18, desc[UR4][R10.64] ;  /* 0x000000040a128981 */ /* 0x000ea8000c1e1900 */
[----:B------:R-:W3:Y:S04]  /*0320*/  @!P0 LDG.E R20, desc[UR4][R10.64+0x10] ;  /* 0x000010040a148981 */ /* 0x000ee8000c1e1900 */
[----:B------:R-:W4:Y:S04]  /*0330*/  @P1 LDG.E R22, desc[UR4][R10.64+0x14] ;  /* 0x000014040a161981 */ /* 0x000f28000c1e1900 */
[----:B------:R-:W4:Y:S04]  /*0340*/  @P2 LDG.E R26, desc[UR4][R10.64+0x28] ;  /* 0x000028040a1a2981 */ /* 0x000f28000c1e1900 */
[----:B------:R-:W4:Y:S04]  /*0350*/  @!P0 LDG.E R21, desc[UR4][R10.64+0x4] ;  /* 0x000004040a158981 */ /* 0x000f28000c1e1900 */
[----:B------:R-:W4:Y:S04]  /*0360*/  @!P0 LDG.E R23, desc[UR4][R10.64+0xc] ;  /* 0x00000c040a178981 */ /* 0x000f28000c1e1900 */
[----:B------:R-:W4:Y:S04]  /*0370*/  @P1 LDG.E R25, desc[UR4][R10.64+0x18] ;  /* 0x000018040a191981 */ /* 0x000f28000c1e1900 */
[----:B------:R-:W4:Y:S04]  /*0380*/  @P3 LDG.E R28, desc[UR4][R10.64+0x3c] ;  /* 0x00003c040a1c3981 */ /* 0x000f28000c1e1900 */
[----:B------:R-:W4:Y:S01]  /*0390*/  @P6 LDG.E R27, desc[UR4][R10.64+0x7c] ;  /* 0x00007c040a1b6981 */ /* 0x000f22000c1e1900 */
[----:B--2---:R-:W-:-:S03]  /*03a0*/  @!P0 LOP3.LUT R15, R15, R18, RZ, 0x3c, !PT ;  /* 0x000000120f0f8212 */ /* 0x004fc600078e3cff */
[----:B------:R-:W2:Y:S01]  /*03b0*/  @!P0 LDG.E R18, desc[UR4][R10.64+0x8] ;  /* 0x000008040a128981 */ /* 0x000ea2000c1e1900 */
[----:B---3--:R-:W-:-:S03]  /*03c0*/  @!P0 LOP3.LUT R3, R3, R20, RZ, 0x3c, !PT ;  /* 0x0000001403038212 */ /* 0x008fc600078e3cff */
[----:B------:R-:W3:Y:S01]  /*03d0*/  @P1 LDG.E R20, desc[UR4][R10.64+0x24] ;  /* 0x000024040a141981 */ /* 0x000ee2000c1e1900 */
[----:B----4-:R-:W-:-:S03]  /*03e0*/  @P1 LOP3.LUT R15, R15, R22, RZ, 0x3c, !PT ;  /* 0x000000160f0f1212 */ /* 0x010fc600078e3cff */
[----:B------:R-:W4:Y:S01]  /*03f0*/  @P2 LDG.E R22, desc[UR4][R10.64+0x38] ;  /* 0x000038040a162981 */ /* 0x000f22000c1e1900 */
[----:B------:R-:W-:-:S03]  /*0400*/  @P2 LOP3.LUT R15, R15, R26, RZ, 0x3c, !PT ;  /* 0x0000001a0f0f2212 */ /* 0x000fc600078e3cff */
[----:B------:R-:W4:Y:S01]  /*0410*/  @P4 LDG.E R26, desc[UR4][R10.64+0x50] ;  /* 0x000050040a1a4981 */ /* 0x000f22000c1e1900 */
[----:B------:R-:W-:-:S03]  /*0420*/  @!P0 LOP3.LUT R4, R4, R21, RZ, 0x3c, !PT ;  /* 0x0000001504048212 */ /* 0x000fc600078e3cff */
[----:B------:R-:W4:Y:S01]  /*0430*/  @P1 LDG.E R21, desc[UR4][R10.64+0x20] ;  /* 0x000020040a151981 */ /* 0x000f22000c1e1900 */
[----:B------:R-:W-:-:S03]  /*0440*/  @!P0 LOP3.LUT R2, R2, R23, RZ, 0x3c, !PT ;  /* 0x0000001702028212 */ /* 0x000fc600078e3cff */
[----:B------:R-:W4:Y:S01]  /*0450*/  @P2 LDG.E R23, desc[UR4][R10.64+0x2c] ;  /* 0x00002c040a172981 */ /* 0x000f22000c1e1900 */
[----:B------:R-:W-:-:S03]  /*0460*/  @P1 LOP3.LUT R4, R4, R25, RZ, 0x3c, !PT ;  /* 0x0000001904041212 */ /* 0x000fc600078e3cff */
[----:B------:R-:W4:Y:S01]  /*0470*/  @P2 LDG.E R25, desc[UR4][R10.64+0x34] ;  /* 0x000034040a192981 */ /* 0x000f22000c1e1900 */
[----:B--2---:R-:W-:-:S03]  /*0480*/  @!P0 LOP3.LUT R5, R5, R18, RZ, 0x3c, !PT ;  /* 0x0000001205058212 */ /* 0x004fc600078e3cff */
[----:B------:R-:W2:Y:S01]  /*0490*/  @P1 LDG.E R18, desc[UR4][R10.64+0x1c] ;  /* 0x00001c040a121981 */ /* 0x000ea2000c1e1900 */
[----:B---3--:R-:W-:-:S03]  /*04a0*/  @P1 LOP3.LUT R3, R3, R20, RZ, 0x3c, !PT ;  /* 0x0000001403031212 */ /* 0x008fc600078e3cff */
[----:B------:R-:W3:Y:S01]  /*04b0*/  @P2 LDG.E R20, desc[UR4][R10.64+0x30] ;  /* 0x000030040a142981 */ /* 0x000ee2000c1e1900 */
[----:B----4-:R-:W-:-:S03]  /*04c0*/  @P2 LOP3.LUT R3, R3, R22, RZ, 0x3c, !PT ;  /* 0x0000001603032212 */ /* 0x010fc600078e3cff */
[----:B------:R-:W4:Y:S01]  /*04d0*/  @P3 LDG.E R22, desc[UR4][R10.64+0x4c] ;  /* 0x00004c040a163981 */ /* 0x000f22000c1e1900 */
[----:B------:R-:W-:-:S04]  /*04e0*/  @P3 LOP3.LUT R15, R15, R28, RZ, 0x3c, !PT ;  /* 0x0000001c0f0f3212 */ /* 0x000fc800078e3cff */
[----:B------:R-:W-:Y:S02]  /*04f0*/  @P4 LOP3.LUT R15, R15, R26, RZ, 0x3c, !PT ;  /* 0x0000001a0f0f4212 */ /* 0x000fe400078e3cff */
[----:B------:R-:W-:Y:S01]  /*0500*/  @P1 LOP3.LUT R2, R2, R21, RZ, 0x3c, !PT ;  /* 0x0000001502021212 */ /* 0x000fe200078e3cff */
[----:B------:R-:W4:Y:S04]  /*0510*/  @P5 LDG.E R26, desc[UR4][R10.64+0x64] ;  /* 0x000064040a1a5981 */ /* 0x000f28000c1e1900 */
[----:B------:R-:W4:Y:S01]  /*0520*/  @P3 LDG.E R21, desc[UR4][R10.64+0x40] ;  /* 0x000040040a153981 */ /* 0x000f22000c1e1900 */
[----:B------:R-:W-:Y:S02]  /*0530*/  @P2 LOP3.LUT R4, R4, R23, RZ, 0x3c, !PT ;  /* 0x0000001704042212 */ /* 0x000fe400078e3cff */
[----:B------:R-:W-:Y:S01]  /*0540*/  @P2 LOP3.LUT R2, R2, R25, RZ, 0x3c, !PT ;  /* 0x0000001902022212 */ /* 0x000fe200078e3cff */
[----:B------:R-:W4:Y:S04]  /*0550*/  @P3 LDG.E R23, desc[UR4][R10.64+0x48] ;  /* 0x000048040a173981 */ /* 0x000f28000c1e1900 */
[----:B------:R-:W4:Y:S01]  /*0560*/  @P4 LDG.E R25, desc[UR4][R10.64+0x54] ;  /* 0x000054040a194981 */ /* 0x000f22000c1e1900 */
[----:B--2---:R-:W-:-:S03]  /*0570*/  @P1 LOP3.LUT R5, R5, R18, RZ, 0x3c, !PT ;  /* 0x0000001205051212 */ /* 0x004fc600078e3cff */
[----:B------:R-:W2:Y:S01]  /*0580*/  @P3 LDG.E R18, desc[UR4][R10.64+0x44] ;  /* 0x000044040a123981 */ /* 0x000ea2000c1e1900 */
[----:B---3--:R-:W-:-:S03]  /*0590*/  @P2 LOP3.LUT R5, R5, R20, RZ, 0x3c, !PT ;  /* 0x0000001405052212 */ /* 0x008fc600078e3cff */
[----:B------:R-:W3:Y:S01]  /*05a0*/  @P4 LDG.E R20, desc[UR4][R10.64+0x58] ;  /* 0x000058040a144981 */ /* 0x000ee2000c1e1900 */
[----:B----4-:R-:W-:-:S03]  /*05b0*/  @P3 LOP3.LUT R3, R3, R22, RZ, 0x3c, !PT ;  /* 0x0000001603033212 */ /* 0x010fc600078e3cff */
[----:B------:R-:W4:Y:S01]  /*05c0*/  @P4 LDG.E R22, desc[UR4][R10.64+0x60] ;  /* 0x000060040a164981 */ /* 0x000f22000c1e1900 */
[----:B------:R-:W-:Y:S02]  /*05d0*/  LOP3.LUT P0, RZ, R24, 0x80, RZ, 0xc0, !PT ;  /* 0x0000008018ff7812 */ /* 0x000fe4000780c0ff */
[----:B------:R-:W-:Y:S02]  /*05e0*/  @P5 LOP3.LUT R15, R15, R26, RZ, 0x3c, !PT ;  /* 0x0000001a0f0f5212 */ /* 0x000fe400078e3cff */
[----:B------:R-:W4:Y:S01]  /*05f0*/  @P6 LDG.E R26, desc[UR4][R10.64+0x78] ;  /* 0x000078040a1a6981 */ /* 0x000f22000c1e1900 */
[----:B------:R-:W-:-:S03]  /*0600*/  @P3 LOP3.LUT R4, R4, R21, RZ, 0x3c, !PT ;  /* 0x0000001504043212 */ /* 0x000fc600078e3cff */
[----:B------:R-:W4:Y:S01]  /*0610*/  @P4 LDG.E R21, desc[UR4][R10.64+0x5c] ;  /* 0x00005c040a154981 */ /* 0x000f22000c1e1900 */
[----:B------:R-:W-:-:S03]  /*0620*/  @P3 LOP3.LUT R2, R2, R23, RZ, 0x3c, !PT ;  /* 0x0000001702023212 */ /* 0x000fc600078e3cff */
[----:B------:R-:W4:Y:S01]  /*0630*/  @P5 LDG.E R23, desc[UR4][R10.64+0x68] ;  /* 0x000068040a175981 */ /* 0x000f22000c1e1900 */
[----:B------:R-:W-:-:S03]  /*0640*/  @P4 LOP3.LUT R4, R4, R25, RZ, 0x3c, !PT ;  /* 0x0000001904044212 */ /* 0x000fc600078e3cff */
[----:B------:R-:W4:Y:S01]  /*0650*/  @P5 LDG.E R25, desc[UR4][R10.64+0x70] ;  /* 0x000070040a195981 */ /* 0x000f22000c1e1900 */
[----:B--2---:R-:W-:-:S03]  /*0660*/  @P3 LOP3.LUT R5, R5, R18, RZ, 0x3c, !PT ;  /* 0x0000001205053212 */ /* 0x004fc600078e3cff */
[----:B------:R-:W2:Y:S01]  /*0670*/  @P5 LDG.E R18, desc[UR4][R10.64+0x6c] ;  /* 0x00006c040a125981 */ /* 0x000ea2000c1e1900 */
[----:B---3--:R-:W-:-:S03]  /*0680*/  @P4 LOP3.LUT R5, R5, R20, RZ, 0x3c, !PT ;  /* 0x0000001405054212 */ /* 0x008fc600078e3cff */
[----:B------:R-:W3:Y:S01]  /*0690*/  @P5 LDG.E R20, desc[UR4][R10.64+0x74] ;  /* 0x000074040a145981 */ /* 0x000ee2000c1e1900 */
[----:B----4-:R-:W-:-:S03]  /*06a0*/  @P4 LOP3.LUT R3, R3, R22, RZ, 0x3c, !PT ;  /* 0x0000001603034212 */ /* 0x010fc600078e3cff */
[----:B------:R-:W4:Y:S01]  /*06b0*/  @P0 LDG.E R22, desc[UR4][R10.64+0x8c] ;  /* 0x00008c040a160981 */ /* 0x000f22000c1e1900 */
[----:B------:R-:W-:-:S03]  /*06c0*/  @P6 LOP3.LUT R15, R15, R26, RZ, 0x3c, !PT ;  /* 0x0000001a0f0f6212 */ /* 0x000fc600078e3cff */
        /* <DEDUP_REMOVED lines=13> */
[----:B------:R-:W-:Y:S02]  /*07a0*/  @P6 LOP3.LUT R4, R4, R27, RZ, 0x3c, !PT ;  /* 0x0000001b04046212 */ /* 0x000fe400078e3cff */
[----:B------:R-:W-:Y:S02]  /*07b0*/  @P6 LOP3.LUT R2, R2, R21, RZ, 0x3c, !PT ;  /* 0x0000001502026212 */ /* 0x000fe400078e3cff */
[----:B------:R-:W-:Y:S02]  /*07c0*/  @P0 LOP3.LUT R4, R4, R23, RZ, 0x3c, !PT ;  /* 0x0000001704040212 */ /* 0x000fe400078e3cff */
[----:B------:R-:W-:Y:S02]  /*07d0*/  @P0 LOP3.LUT R2, R2, R25, RZ, 0x3c, !PT ;  /* 0x0000001902020212 */ /* 0x000fe400078e3cff */
[----:B--2---:R-:W-:Y:S02]  /*07e0*/  @P6 LOP3.LUT R5, R5, R18, RZ, 0x3c, !PT ;  /* 0x0000001205056212 */ /* 0x004fe400078e3cff */
[----:B---3--:R-:W-:-:S02]  /*07f0*/  @P6 LOP3.LUT R3, R3, R20, RZ, 0x3c, !PT ;  /* 0x0000001403036212 */ /* 0x008fc400078e3cff */
[----:B----4-:R-:W-:Y:S02]  /*0800*/  @P0 LOP3.LUT R5, R5, R22, RZ, 0x3c, !PT ;  /* 0x0000001605050212 */ /* 0x010fe400078e3cff */
[----:B------:R-:W-:Y:S02]  /*0810*/  @P0 LOP3.LUT R3, R3, R26, RZ, 0x3c, !PT ;  /* 0x0000001a03030212 */ /* 0x000fe400078e3cff */
[----:B------:R-:W-:-:S13]  /*0820*/  R2P PR, R24.B1, 0x7f ;  /* 0x0000007f18007804 */ /* 0x000fda0000001000 */
[----:B------:R-:W2:Y:S04]  /*0830*/  @P0 LDG.E R18, desc[UR4][R10.64+0xa0] ;  /* 0x0000a0040a120981 */ /* 0x000ea8000c1e1900 */
[----:B------:R-:W3:Y:S04]  /*0840*/  @P1 LDG.E R22, desc[UR4][R10.64+0xb4] ;  /* 0x0000b4040a161981 */ /* 0x000ee8000c1e1900 */
[----:B------:R-:W4:Y:S04]  /*0850*/  @P2 LDG.E R26, desc[UR4][R10.64+0xc8] ;  /* 0x0000c8040a1a2981 */ /* 0x000f28000c1e1900 */
[----:B------:R-:W4:Y:S04]  /*0860*/  @P3 LDG.E R28, desc[UR4][R10.64+0xdc] ;  /* 0x0000dc040a1c3981 */ /* 0x000f28000c1e1900 */
[----:B------:R-:W4:Y:S04]  /*0870*/  @P0 LDG.E R23, desc[UR4][R10.64+0xa4] ;  /* 0x0000a4040a170981 */ /* 0x000f28000c1e1900 */
[----:B------:R-:W4:Y:S04]  /*0880*/  @P0 LDG.E R20, desc[UR4][R10.64+0xa8] ;  /* 0x0000a8040a140981 */ /* 0x000f28000c1e1900 */
[----:B------:R-:W4:Y:S04]  /*0890*/  @P4 LDG.E R25, desc[UR4][R10.64+0xf0] ;  /* 0x0000f0040a194981 */ /* 0x000f28000c1e1900 */
        /* <DEDUP_REMOVED lines=21> */
[----:B------:R-:W-:Y:S02]  /*09f0*/  LOP3.LUT P0, RZ, R24, 0x8000, RZ, 0xc0, !PT ;  /* 0x0000800018ff7812 */ /* 0x000fe4000780c0ff */
[----:B----4-:R-:W-:Y:S01]  /*0a00*/  @P5 LOP3.LUT R15, R15, R26, RZ, 0x3c, !PT ;  /* 0x0000001a0f0f5212 */ /* 0x010fe200078e3cff */
[----:B------:R-:W4:Y:S04]  /*0a10*/  @P3 LDG.E R24, desc[UR4][R10.64+0xe4] ;  /* 0x0000e4040a183981 */ /* 0x000f28000c1e1900 */
[----:B------:R-:W2:Y:S01]  /*0a20*/  @P6 LDG.E R26, desc[UR4][R10.64+0x118] ;  /* 0x000118040a1a6981 */ /* 0x000ea2000c1e1900 */
        /* <DEDUP_REMOVED lines=8> */
[----:B---3--:R-:W-:-:S03]  /*0ab0*/  @P2 LOP3.LUT R3, R3, R22, RZ, 0x3c, !PT ;  /* 0x0000001603032212 */ /* 0x008fc600078e3cff */
[----:B------:R-:W3:Y:S01]  /*0ac0*/  @P4 LDG.E R22, desc[UR4][R10.64+0x100] ;  /* 0x000100040a164981 */ /* 0x000ee2000c1e1900 */
[----:B--2---:R-:W-:-:S03]  /*0ad0*/  @P6 LOP3.LUT R15, R15, R26, RZ, 0x3c, !PT ;  /* 0x0000001a0f0f6212 */ /* 0x004fc600078e3cff */
[----:B------:R-:W2:Y:S01]  /*0ae0*/  @P0 LDG.E R26, desc[UR4][R10.64+0x12c] ;  /* 0x00012c040a1a0981 */ /* 0x000ea2000c1e1900 */
[----:B----4-:R-:W-:-:S03]  /*0af0*/  @P2 LOP3.LUT R2, R2, R23, RZ, 0x3c, !PT ;  /* 0x0000001702022212 */ /* 0x010fc600078e3cff */
[----:B------:R-:W4:Y:S01]  /*0b00*/  @P4 LDG.E R23, desc[UR4][R10.64+0xfc] ;  /* 0x0000fc040a174981 */ /* 0x000f22000c1e1900 */
[----:B------:R-:W-:-:S03]  /*0b10*/  @P2 LOP3.LUT R5, R5, R20, RZ, 0x3c, !PT ;  /* 0x0000001405052212 */ /* 0x000fc600078e3cff */
[----:B------:R-:W4:Y:S01]  /*0b20*/  @P4 LDG.E R20, desc[UR4][R10.64+0xf8] ;  /* 0x0000f8040a144981 */ /* 0x000f22000c1e1900 */
[----:B------:R-:W-:Y:S02]  /*0b30*/  @P3 LOP3.LUT R2, R2, R27, RZ, 0x3c, !PT ;  /* 0x0000001b02023212 */ /* 0x000fe400078e3cff */
[----:B------:R-:W-:Y:S01]  /*0b40*/  @P3 LOP3.LUT R4, R4, R25, RZ, 0x3c, !PT ;  /* 0x0000001904043212 */ /* 0x000fe200078e3cff */
[----:B------:R-:W4:Y:S01]  /*0b50*/  @P5 LDG.E R27, desc[UR4][R10.64+0x110] ;  /* 0x000110040a1b5981 */ /* 0x000f22000c1e1900 */
[----:B------:R-:W-:-:S03]  /*0b60*/  @P3 LOP3.LUT R5, R5, R24, RZ, 0x3c, !PT ;  /* 0x0000001805053212 */ /* 0x000fc600078e3cff */
[----:B------:R-:W4:Y:S04]  /*0b70*/  @P5 LDG.E R25, desc[UR4][R10.64+0x108] ;  /* 0x000108040a195981 */ /* 0x000f28000c1e1900 */
        /* <DEDUP_REMOVED lines=19> */
[----:B------:R-:W-:-:S05]  /*0cb0*/  VIADD R19, R19, 0x10 ;  /* 0x0000001013137836 */ /* 0x000fca0000000000 */
[----:B------:R-:W-:Y:S02]  /*0cc0*/  ISETP.NE.AND P1, PT, R19, 0x20, PT ;  /* 0x000000201300780c */ /* 0x000fe40003f25270 */
[----:B------:R-:W-:Y:S02]  /*0cd0*/  @P5 LOP3.LUT R3, R3, R18, RZ, 0x3c, !PT ;  /* 0x0000001203035212 */ /* 0x000fe400078e3cff */
[----:B------:R-:W-:Y:S02]  /*0ce0*/  @P6 LOP3.LUT R4, R4, R21, RZ, 0x3c, !PT ;  /* 0x0000001504046212 */ /* 0x000fe400078e3cff */
[----:B---3--:R-:W-:-:S04]  /*0cf0*/  @P6 LOP3.LUT R3, R3, R22, RZ, 0x3c, !PT ;  /* 0x0000001603036212 */ /* 0x008fc800078e3cff */
[----:B--2---:R-:W-:Y:S02]  /*0d00*/  @P0 LOP3.LUT R3, R3, R26, RZ, 0x3c, !PT ;  /* 0x0000001a03030212 */ /* 0x004fe400078e3cff */
[----:B----4-:R-:W-:Y:S02]  /*0d10*/  @P6 LOP3.LUT R2, R2, R23, RZ, 0x3c, !PT ;  /* 0x0000001702026212 */ /* 0x010fe400078e3cff */
[----:B------:R-:W-:Y:S02]  /*0d20*/  @P6 LOP3.LUT R5, R5, R20, RZ, 0x3c, !PT ;  /* 0x0000001405056212 */ /* 0x000fe400078e3cff */
[----:B------:R-:W-:Y:S02]  /*0d30*/  @P0 LOP3.LUT R2, R2, R27, RZ, 0x3c, !PT ;  /* 0x0000001b02020212 */ /* 0x000fe400078e3cff */
[----:B------:R-:W-:Y:S02]  /*0d40*/  @P0 LOP3.LUT R4, R4, R25, RZ, 0x3c, !PT ;  /* 0x0000001904040212 */ /* 0x000fe400078e3cff */
[----:B------:R-:W-:Y:S01]  /*0d50*/  @P0 LOP3.LUT R5, R5, R24, RZ, 0x3c, !PT ;  /* 0x0000001805050212 */ /* 0x000fe200078e3cff */
[----:B------:R-:W-:Y:S06]  /*0d60*/  @P1 BRA `(.L_x_67) ;  /* 0xfffffff400481947 */ /* 0x000fec000383ffff */
[----:B------:R-:W-:-:S05]  /*0d70*/  VIADD R17, R17, 0x1 ;  /* 0x0000000111117836 */ /* 0x000fca0000000000 */
[----:B------:R-:W-:-:S13]  /*0d80*/  ISETP.NE.AND P0, PT, R17, 0x5, PT ;  /* 0x000000051100780c */ /* 0x000fda0003f05270 */
[----:B------:R-:W-:Y:S05]  /*0d90*/  @P0 BRA `(.L_x_68) ;  /* 0xfffffff400300947 */ /* 0x000fea000383ffff */
[----:B------:R0:W-:Y:S01]  /*0da0*/  STG.E.64 desc[UR4][R6.64+0x8], R4 ;  /* 0x0000080406007986 */ /* 0x0001e2000c101b04 */
[----:B------:R-:W-:Y:S01]  /*0db0*/  VIADD R14, R14, 0x1 ;  /* 0x000000010e0e7836 */ /* 0x000fe20000000000 */
[----:B------:R-:W-:Y:S02]  /*0dc0*/  LOP3.LUT R11, R13, 0x3, RZ, 0xc0, !PT ;  /* 0x000000030d0b7812 */ /* 0x000fe400078ec0ff */
[----:B------:R0:W-:Y:S02]  /*0dd0*/  STG.E.64 desc[UR4][R6.64+0x10], R2 ;  /* 0x0000100206007986 */ /* 0x0001e4000c101b04 */
[----:B------:R-:W-:Y:S02]  /*0de0*/  ISETP.GE.U32.AND P0, PT, R14, R11, PT ;  /* 0x0000000b0e00720c */ /* 0x000fe40003f06070 */
[----:B------:R0:W-:Y:S11]  /*0df0*/  STG.E desc[UR4][R6.64+0x4], R15 ;  /* 0x0000040f06007986 */ /* 0x0001f6000c101904 */
[----:B------:R-:W-:Y:S05]  /*0e00*/  @!P0 BRA `(.L_x_69) ;  /* 0xfffffff400048947 */ /* 0x000fea000383ffff */
.L_x_66:
[----:B------:R-:W-:Y:S05]  /*0e10*/  BSYNC.RECONVERGENT B1 ;  /* 0x0000000000017941 */ /* 0x000fea0003800200 */
.L_x_65:
[C---:B------:R-:W-:Y:S01]  /*0e20*/  ISETP.GT.U32.AND P0, PT, R13.reuse, 0x3, PT ;  /* 0x000000030d00780c */ /* 0x040fe20003f04070 */
[----:B------:R-:W-:Y:S01]  /*0e30*/  VIADD R12, R12, 0x1 ;  /* 0x000000010c0c7836 */ /* 0x000fe20000000000 */
[--C-:B------:R-:W-:Y:S02]  /*0e40*/  SHF.R.U64 R13, R13, 0x2, R0.reuse ;  /* 0x000000020d0d7819 */ /* 0x100fe40000001200 */
[----:B------:R-:W-:Y:S02]  /*0e50*/  ISETP.GT.U32.AND.EX P0, PT, R0, RZ, PT, P0 ;  /* 0x000000ff0000720c */ /* 0x000fe40003f04100 */
[----:B------:R-:W-:-:S11]  /*0e60*/  SHF.R.U32.HI R0, RZ, 0x2, R0 ;  /* 0x00000002ff007819 */ /* 0x000fd60000011600 */
[----:B------:R-:W-:Y:S05]  /*0e70*/  @P0 BRA `(.L_x_70) ;  /* 0xfffffff000c80947 */ /* 0x000fea000383ffff */
.L_x_64:
[----:B------:R-:W-:Y:S05]  /*0e80*/  BSYNC.RECONVERGENT B0 ;  /* 0x0000000000007941 */ /* 0x000fea0003800200 */
.L_x_63:
[----:B------:R-:W-:Y:S04]  /*0e90*/  STG.E.64 desc[UR4][R6.64+0x18], RZ ;  /* 0x000018ff06007986 */ /* 0x000fe8000c101b04 */
[----:B------:R-:W-:Y:S04]  /*0ea0*/  STG.E desc[UR4][R6.64+0x20], RZ ;  /* 0x000020ff06007986 */ /* 0x000fe8000c101904 */
[----:B------:R-:W-:Y:S01]  /*0eb0*/  STG.E.64 desc[UR4][R6.64+0x28], RZ ;  /* 0x000028ff06007986 */ /* 0x000fe2000c101b04 */
[----:B------:R-:W-:Y:S05]  /*0ec0*/  EXIT ;  /* 0x000000000000794d */ /* 0x000fea0003800000 */
.L_x_71:
        /* <DEDUP_REMOVED lines=11> */
.L_x_77:


//--------------------- .nv.global.init           --------------------------
	.section	.nv.global.init,"aw",@progbits
	.align	4
.nv.global.init:
	.type		mrg32k3aM1SubSeq,@object
	.size		mrg32k3aM1SubSeq,(mrg32k3aM2SubSeq - mrg32k3aM1SubSeq)
mrg32k3aM1SubSeq:
        /*0000*/ 	.byte	0x0b, 0xcc, 0xee, 0x04, 0x73, 0x29, 0x8b, 0x6f, 0xf6, 0x53, 0x03, 0xf6, 0x23, 0xf6, 0xea, 0xda
        /* <DEDUP_REMOVED lines=125> */
	.type		mrg32k3aM2SubSeq,@object
	.size		mrg32k3aM2SubSeq,(mrg32k3aM1 - mrg32k3aM2SubSeq)
mrg32k3aM2SubSeq:
        /* <DEDUP_REMOVED lines=126> */
	.type		mrg32k3aM1,@object
	.size		mrg32k3aM1,(mrg32k3aM1Seq - mrg32k3aM1)
mrg32k3aM1:
        /* <DEDUP_REMOVED lines=144> */
	.type		mrg32k3aM1Seq,@object
	.size		mrg32k3aM1Seq,(mrg32k3aM2 - mrg32k3aM1Seq)
mrg32k3aM1Seq:
        /* <DEDUP_REMOVED lines=144> */
	.type		mrg32k3aM2,@object
	.size		mrg32k3aM2,(mrg32k3aM2Seq - mrg32k3aM2)
mrg32k3aM2:
        /* <DEDUP_REMOVED lines=144> */
	.type		mrg32k3aM2Seq,@object
	.size		mrg32k3aM2Seq,(precalc_xorwow_matrix - mrg32k3aM2Seq)
mrg32k3aM2Seq:
        /* <DEDUP_REMOVED lines=144> */
	.type		precalc_xorwow_matrix,@object
	.size		precalc_xorwow_matrix,(precalc_xorwow_offset_matrix - precalc_xorwow_matrix)
precalc_xorwow_matrix:
        /* <DEDUP_REMOVED lines=6400> */
	.type		precalc_xorwow_offset_matrix,@object
	.size		precalc_xorwow_offset_matrix,(.L_1 - precalc_xorwow_offset_matrix)
precalc_xorwow_offset_matrix:
        /* <DEDUP_REMOVED lines=6400> */
.L_1:


//--------------------- .nv.shared.reserved.0     --------------------------
	.section	.nv.shared.reserved.0,"aw",@nobits
	.weak		__nv_reservedSMEM_offset_0_alias
	.size		__nv_reservedSMEM_offset_0_alias, 0, 64
	.other		__nv_reservedSMEM_offset_0_alias,@"STO_CUDA_RESERVED_SHARED STV_DEFAULT"
__nv_reservedSMEM_offset_0_alias:
	.zero		0
	.zero		64


//--------------------- .nv.shared._Z9prefixsumPii --------------------------
	.section	.nv.shared._Z9prefixsumPii,"aw",@nobits
	.sectionflags	@""
	.align	4
.nv.shared._Z9prefixsumPii:
	.zero		1536


//--------------------- .nv.shared._Z8get_bestPiS_i --------------------------
	.section	.nv.shared._Z8get_bestPiS_i,"aw",@nobits
	.sectionflags	@""
	.align	4
.nv.shared._Z8get_bestPiS_i:
	.zero		2048


//--------------------- .nv.constant0._Z8generatePiS_S_iP17curandStateXORWOWS_ --------------------------
	.section	.nv.constant0._Z8generatePiS_S_iP17curandStateXORWOWS_,"a",@progbits
	.sectionflags	@""
	.align	4
.nv.constant0._Z8generatePiS_S_iP17curandStateXORWOWS_:
	.zero		944


//--------------------- .nv.constant0._Z9prefixsumPii --------------------------
	.section	.nv.constant0._Z9prefixsumPii,"a",@progbits
	.sectionflags	@""
	.align	4
.nv.constant0._Z9prefixsumPii:
	.zero		908


//--------------------- .nv.constant0._Z8get_bestPiS_i --------------------------
	.section	.nv.constant0._Z8get_bestPiS_i,"a",@progbits
	.sectionflags	@""
	.align	4
.nv.constant0._Z8get_bestPiS_i:
	.zero		916


//--------------------- .nv.constant0._Z8evaluatePiS_iiS_S_ --------------------------
	.section	.nv.constant0._Z8evaluatePiS_iiS_S_,"a",@progbits
	.sectionflags	@""
	.align	4
.nv.constant0._Z8evaluatePiS_iiS_S_:
	.zero		936


//--------------------- .nv.constant0._Z4initPiiP17curandStateXORWOW --------------------------
	.section	.nv.constant0._Z4initPiiP17curandStateXORWOW,"a",@progbits
	.sectionflags	@""
	.align	4
.nv.constant0._Z4initPiiP17curandStateXORWOW:
	.zero		920


//--------------------- .nv.constant0._Z11curand_initP17curandStateXORWOWj --------------------------
	.section	.nv.constant0._Z11curand_initP17curandStateXORWOWj,"a",@progbits
	.sectionflags	@""
	.align	4
.nv.constant0._Z11curand_initP17curandStateXORWOWj:
	.zero		908


//--------------------- SYMBOLS --------------------------

	.type		.nv.reservedSmem.offset0,@object
	.size		.nv.reservedSmem.offset0,0x4
	.type		.nv.reservedSmem.cap,@object
	.size		.nv.reservedSmem.cap,0x4
